// auto-generated by cutlass_sweep.conv — config: {"arch": "sm_90", "cluster_m": 2, "cluster_n": 1, "conv_kind": "fprop", "dtype": "bf16", "ndim": 2, "tile_k": 32, "tile_m": 256, "tile_n": 128}
#include "cutlass/cutlass.h"
#include "cute/tensor.hpp"
#include "cutlass/kernel_hardware_info.hpp"
#include "cutlass/conv/convolution.h"
#include "cutlass/conv/dispatch_policy.hpp"
#include "cutlass/conv/collective/collective_builder.hpp"
#include "cutlass/conv/kernel/conv_universal.hpp"
#include "cutlass/conv/device/conv_universal_adapter.hpp"
#include "cutlass/epilogue/collective/collective_builder.hpp"

using namespace cute;
using Elem = cutlass::bfloat16_t;
using Acc  = float;
using LayoutAB = cutlass::layout::TensorNHWC;
using LayoutC  = cutlass::layout::TensorNHWC;
constexpr auto ConvOp = cutlass::conv::Operator::kFprop;
using TileShape    = Shape<_256, _128, Shape<_32>>;
using ClusterShape = Shape<_2, _1, _1>;

using CollectiveEpilogue = typename cutlass::epilogue::collective::CollectiveBuilder<
    cutlass::arch::Sm90, cutlass::arch::OpClassTensorOp,
    TileShape, ClusterShape,
    cutlass::epilogue::collective::EpilogueTileAuto,
    Acc, Acc,
    Elem, LayoutC, 128 / cutlass::sizeof_bits<Elem>::value,
    Elem, LayoutC, 128 / cutlass::sizeof_bits<Elem>::value,
    cutlass::epilogue::collective::EpilogueScheduleAuto
  >::CollectiveOp;

using CollectiveMainloop = typename cutlass::conv::collective::CollectiveBuilder<
    cutlass::arch::Sm90, cutlass::arch::OpClassTensorOp, ConvOp,
    Elem, LayoutAB, 128 / cutlass::sizeof_bits<Elem>::value,
    Elem, LayoutAB, 128 / cutlass::sizeof_bits<Elem>::value,
    Acc,
    TileShape, ClusterShape,
    cutlass::conv::collective::StageCountAutoCarveout<
        static_cast<int>(sizeof(typename CollectiveEpilogue::SharedStorage))>,
    cutlass::conv::collective::KernelScheduleAuto
  >::CollectiveOp;

using ProblemShape = cutlass::conv::ConvProblemShape<
    ConvOp, CollectiveMainloop::DispatchPolicy::NumSpatialDimensions>;
using ConvKernel = cutlass::conv::kernel::ConvUniversal<
    ProblemShape, CollectiveMainloop, CollectiveEpilogue>;
using Conv = cutlass::conv::device::ConvUniversalAdapter<ConvKernel>;

auto* _anchor = &cutlass::device_kernel<ConvKernel>;


// ===== COMPILED SASS (sm_90a) =====

	.target	sm_90a

	.elftype	@"ET_EXEC"


//--------------------- .note.nv.tkinfo           --------------------------
	.section	.note.nv.tkinfo,"",@"SHT_NOTE"
	.sectionflags	@"SHF_NOTE_NV_TKINFO"
	.tkinfo
        /*0018*/ 	.word	0x00000002
        /*0030*/ 	.string	""
        /*0030*/ 	.string	"ptxas"
        /*0030*/ 	.string	"Cuda compilation tools, release 13.0, V13.0.88"
        /*0030*/ 	.string	"Build cuda_13.0.r13.0/compiler.36424714_0"
        /*0030*/ 	.string	"-arch sm_90a -m 64 "



//--------------------- .note.nv.cuinfo           --------------------------
	.section	.note.nv.cuinfo,"",@"SHT_NOTE"
	.sectionflags	@"SHF_NOTE_NV_CUINFO"
        /*0018*/ 	.short	0x0002
        /*001a*/ 	.short	0x005a
        /*001c*/ 	.short	0x0082
	.zero		2


//--------------------- .nv.info                  --------------------------
	.section	.nv.info,"",@"SHT_CUDA_INFO"
	.align	4


	//----- nvinfo : EIATTR_REGCOUNT
	.align		4
        /*0000*/ 	.byte	0x04, 0x2f
        /*0002*/ 	.short	(.L_12 - .L_11)
	.align		4
.L_11:
        /*0004*/ 	.word	index@(_ZN7cutlass13device_kernelINS_4conv6kernel13ConvUniversalINS1_16ConvProblemShapeILNS1_8OperatorE0ELi2EEENS1_10collective14CollectiveConvINS1_46MainloopSm90TmaGmmaWarpSpecializedImplicitGemmILS5_0ELi9ELi2EN4cute5tupleIJNSA_1CILi2EEENSC_ILi1EEESE_EEENS1_36KernelImplicitTmaWarpSpecializedSm90ELi1EEENSB_IJNSC_ILi256EEENSC_ILi128EEENSB_IJNSC_ILi32EEEEEEEEENS_10bfloat16_tESN_NSA_8TiledMMAINSA_8MMA_AtomIJNSA_4SM904GMMA28MMA_64x128x16_F32BF16BF16_SSILNSR_5MajorE0ELST_0ELNSR_7ScaleInE1ELSU_1EEEEEENSA_6LayoutINSB_IJSE_SE_SE_EEENSB_IJNSC_ILi0EEESZ_SZ_EEEEENSB_IJNSA_10UnderscoreES12_S12_EEEEENS7_6detail26Sm90ImplicitGemmTileTraitsINSA_20SM90_TMA_LOAD_IM2COLENSA_14ComposedLayoutINSA_7SwizzleILi2ELi4ELi3EEENSA_18smem_ptr_flag_bitsILi16EEENSX_INSB_IJNSB_IJNSC_ILi8EEESK_EEENSB_IJSK_SE_EEENSB_IJSE_NSC_ILi9EEEEEEEEENSB_IJNSB_IJSK_SI_EEENSB_IJSE_SZ_EEENSB_IJSZ_NSC_ILi8192EEEEEEEEEEEEEvEENS16_INSA_23SM90_TMA_LOAD_MULTICASTENS18_IS1A_S1C_NSX_INSB_IJNSB_IJS1D_NSC_ILi16EEEEEES1F_S1H_EEENSB_IJS1J_S1K_NSB_IJSZ_NSC_ILi4096EEEEEEEEEEEEEvEEEENS_8epilogue10collective6detail29Sm90TmaWarpSpecializedAdapterINS23_15DefaultEpilogueISN_NSB_IJNSB_IJlllEEESE_SZ_EEES28_NS22_6thread17LinearCombinationISN_Li1EffLNS29_9ScaleType4KindE0ELNS_15FloatRoundStyleE2ESN_EENS_4gemm15EpilogueDefaultEEEEEvvEEEEvNT_6ParamsE)
        /*0008*/ 	.word	0x000000ff


	//----- nvinfo : EIATTR_FRAME_SIZE
	.align		4
.L_12:
        /*000c*/ 	.byte	0x04, 0x11
        /*000e*/ 	.short	(.L_14 - .L_13)
	.align		4
.L_13:
        /*0010*/ 	.word	index@(_ZN7cutlass13device_kernelINS_4conv6kernel13ConvUniversalINS1_16ConvProblemShapeILNS1_8OperatorE0ELi2EEENS1_10collective14CollectiveConvINS1_46MainloopSm90TmaGmmaWarpSpecializedImplicitGemmILS5_0ELi9ELi2EN4cute5tupleIJNSA_1CILi2EEENSC_ILi1EEESE_EEENS1_36KernelImplicitTmaWarpSpecializedSm90ELi1EEENSB_IJNSC_ILi256EEENSC_ILi128EEENSB_IJNSC_ILi32EEEEEEEEENS_10bfloat16_tESN_NSA_8TiledMMAINSA_8MMA_AtomIJNSA_4SM904GMMA28MMA_64x128x16_F32BF16BF16_SSILNSR_5MajorE0ELST_0ELNSR_7ScaleInE1ELSU_1EEEEEENSA_6LayoutINSB_IJSE_SE_SE_EEENSB_IJNSC_ILi0EEESZ_SZ_EEEEENSB_IJNSA_10UnderscoreES12_S12_EEEEENS7_6detail26Sm90ImplicitGemmTileTraitsINSA_20SM90_TMA_LOAD_IM2COLENSA_14ComposedLayoutINSA_7SwizzleILi2ELi4ELi3EEENSA_18smem_ptr_flag_bitsILi16EEENSX_INSB_IJNSB_IJNSC_ILi8EEESK_EEENSB_IJSK_SE_EEENSB_IJSE_NSC_ILi9EEEEEEEEENSB_IJNSB_IJSK_SI_EEENSB_IJSE_SZ_EEENSB_IJSZ_NSC_ILi8192EEEEEEEEEEEEEvEENS16_INSA_23SM90_TMA_LOAD_MULTICASTENS18_IS1A_S1C_NSX_INSB_IJNSB_IJS1D_NSC_ILi16EEEEEES1F_S1H_EEENSB_IJS1J_S1K_NSB_IJSZ_NSC_ILi4096EEEEEEEEEEEEEvEEEENS_8epilogue10collective6detail29Sm90TmaWarpSpecializedAdapterINS23_15DefaultEpilogueISN_NSB_IJNSB_IJlllEEESE_SZ_EEES28_NS22_6thread17LinearCombinationISN_Li1EffLNS29_9ScaleType4KindE0ELNS_15FloatRoundStyleE2ESN_EENS_4gemm15EpilogueDefaultEEEEEvvEEEEvNT_6ParamsE)
        /*0014*/ 	.word	0x00000270


	//----- nvinfo : EIATTR_MIN_STACK_SIZE
	.align		4
.L_14:
        /*0018*/ 	.byte	0x04, 0x12
        /*001a*/ 	.short	(.L_16 - .L_15)
	.align		4
.L_15:
        /*001c*/ 	.word	index@(_ZN7cutlass13device_kernelINS_4conv6kernel13ConvUniversalINS1_16ConvProblemShapeILNS1_8OperatorE0ELi2EEENS1_10collective14CollectiveConvINS1_46MainloopSm90TmaGmmaWarpSpecializedImplicitGemmILS5_0ELi9ELi2EN4cute5tupleIJNSA_1CILi2EEENSC_ILi1EEESE_EEENS1_36KernelImplicitTmaWarpSpecializedSm90ELi1EEENSB_IJNSC_ILi256EEENSC_ILi128EEENSB_IJNSC_ILi32EEEEEEEEENS_10bfloat16_tESN_NSA_8TiledMMAINSA_8MMA_AtomIJNSA_4SM904GMMA28MMA_64x128x16_F32BF16BF16_SSILNSR_5MajorE0ELST_0ELNSR_7ScaleInE1ELSU_1EEEEEENSA_6LayoutINSB_IJSE_SE_SE_EEENSB_IJNSC_ILi0EEESZ_SZ_EEEEENSB_IJNSA_10UnderscoreES12_S12_EEEEENS7_6detail26Sm90ImplicitGemmTileTraitsINSA_20SM90_TMA_LOAD_IM2COLENSA_14ComposedLayoutINSA_7SwizzleILi2ELi4ELi3EEENSA_18smem_ptr_flag_bitsILi16EEENSX_INSB_IJNSB_IJNSC_ILi8EEESK_EEENSB_IJSK_SE_EEENSB_IJSE_NSC_ILi9EEEEEEEEENSB_IJNSB_IJSK_SI_EEENSB_IJSE_SZ_EEENSB_IJSZ_NSC_ILi8192EEEEEEEEEEEEEvEENS16_INSA_23SM90_TMA_LOAD_MULTICASTENS18_IS1A_S1C_NSX_INSB_IJNSB_IJS1D_NSC_ILi16EEEEEES1F_S1H_EEENSB_IJS1J_S1K_NSB_IJSZ_NSC_ILi4096EEEEEEEEEEEEEvEEEENS_8epilogue10collective6detail29Sm90TmaWarpSpecializedAdapterINS23_15DefaultEpilogueISN_NSB_IJNSB_IJlllEEESE_SZ_EEES28_NS22_6thread17LinearCombinationISN_Li1EffLNS29_9ScaleType4KindE0ELNS_15FloatRoundStyleE2ESN_EENS_4gemm15EpilogueDefaultEEEEEvvEEEEvNT_6ParamsE)
        /*0020*/ 	.word	0x00000270
.L_16:


//--------------------- .nv.compat                --------------------------
	.section	.nv.compat,"",@"SHT_CUDA_COMPAT_INFO"
	.align	4
        /*0000*/ 	.byte	0x02, 0x09, 0x01, 0x00, 0x02, 0x02, 0x04, 0x00, 0x02, 0x05, 0x05, 0x00, 0x03, 0x07, 0x01, 0x01
        /*0010*/ 	.byte	0x02, 0x03, 0x01, 0x00, 0x02, 0x06, 0x01, 0x00, 0x04, 0x0b, 0x08, 0x00, 0x00, 0x00, 0x00, 0x00
        /*0020*/ 	.byte	0x00, 0x00, 0x00, 0x00


//--------------------- .nv.info._ZN7cutlass13device_kernelINS_4conv6kernel13ConvUniversalINS1_16ConvProblemShapeILNS1_8OperatorE0ELi2EEENS1_10collective14CollectiveConvINS1_46MainloopSm90TmaGmmaWarpSpecializedImplicitGemmILS5_0ELi9ELi2EN4cute5tupleIJNSA_1CILi2EEENSC_ILi1EEESE_EEENS1_36KernelImplicitTmaWarpSpecializedSm90ELi1EEENSB_IJNSC_ILi256EEENSC_ILi128EEENSB_IJNSC_ILi32EEEEEEEEENS_10bfloat16_tESN_NSA_8TiledMMAINSA_8MMA_AtomIJNSA_4SM904GMMA28MMA_64x128x16_F32BF16BF16_SSILNSR_5MajorE0ELST_0ELNSR_7ScaleInE1ELSU_1EEEEEENSA_6LayoutINSB_IJSE_SE_SE_EEENSB_IJNSC_ILi0EEESZ_SZ_EEEEENSB_IJNSA_10UnderscoreES12_S12_EEEEENS7_6detail26Sm90ImplicitGemmTileTraitsINSA_20SM90_TMA_LOAD_IM2COLENSA_14ComposedLayoutINSA_7SwizzleILi2ELi4ELi3EEENSA_18smem_ptr_flag_bitsILi16EEENSX_INSB_IJNSB_IJNSC_ILi8EEESK_EEENSB_IJSK_SE_EEENSB_IJSE_NSC_ILi9EEEEEEEEENSB_IJNSB_IJSK_SI_EEENSB_IJSE_SZ_EEENSB_IJSZ_NSC_ILi8192EEEEEEEEEEEEEvEENS16_INSA_23SM90_TMA_LOAD_MULTICASTENS18_IS1A_S1C_NSX_INSB_IJNSB_IJS1D_NSC_ILi16EEEEEES1F_S1H_EEENSB_IJS1J_S1K_NSB_IJSZ_NSC_ILi4096EEEEEEEEEEEEEvEEEENS_8epilogue10collective6detail29Sm90TmaWarpSpecializedAdapterINS23_15DefaultEpilogueISN_NSB_IJNSB_IJlllEEESE_SZ_EEES28_NS22_6thread17LinearCombinationISN_Li1EffLNS29_9ScaleType4KindE0ELNS_15FloatRoundStyleE2ESN_EENS_4gemm15EpilogueDefaultEEEEEvvEEEEvNT_6ParamsE --------------------------
	.section	.nv.info._ZN7cutlass13device_kernelINS_4conv6kernel13ConvUniversalINS1_16ConvProblemShapeILNS1_8OperatorE0ELi2EEENS1_10collective14CollectiveConvINS1_46MainloopSm90TmaGmmaWarpSpecializedImplicitGemmILS5_0ELi9ELi2EN4cute5tupleIJNSA_1CILi2EEENSC_ILi1EEESE_EEENS1_36KernelImplicitTmaWarpSpecializedSm90ELi1EEENSB_IJNSC_ILi256EEENSC_ILi128EEENSB_IJNSC_ILi32EEEEEEEEENS_10bfloat16_tESN_NSA_8TiledMMAINSA_8MMA_AtomIJNSA_4SM904GMMA28MMA_64x128x16_F32BF16BF16_SSILNSR_5MajorE0ELST_0ELNSR_7ScaleInE1ELSU_1EEEEEENSA_6LayoutINSB_IJSE_SE_SE_EEENSB_IJNSC_ILi0EEESZ_SZ_EEEEENSB_IJNSA_10UnderscoreES12_S12_EEEEENS7_6detail26Sm90ImplicitGemmTileTraitsINSA_20SM90_TMA_LOAD_IM2COLENSA_14ComposedLayoutINSA_7SwizzleILi2ELi4ELi3EEENSA_18smem_ptr_flag_bitsILi16EEENSX_INSB_IJNSB_IJNSC_ILi8EEESK_EEENSB_IJSK_SE_EEENSB_IJSE_NSC_ILi9EEEEEEEEENSB_IJNSB_IJSK_SI_EEENSB_IJSE_SZ_EEENSB_IJSZ_NSC_ILi8192EEEEEEEEEEEEEvEENS16_INSA_23SM90_TMA_LOAD_MULTICASTENS18_IS1A_S1C_NSX_INSB_IJNSB_IJS1D_NSC_ILi16EEEEEES1F_S1H_EEENSB_IJS1J_S1K_NSB_IJSZ_NSC_ILi4096EEEEEEEEEEEEEvEEEENS_8epilogue10collective6detail29Sm90TmaWarpSpecializedAdapterINS23_15DefaultEpilogueISN_NSB_IJNSB_IJlllEEESE_SZ_EEES28_NS22_6thread17LinearCombinationISN_Li1EffLNS29_9ScaleType4KindE0ELNS_15FloatRoundStyleE2ESN_EENS_4gemm15EpilogueDefaultEEEEEvvEEEEvNT_6ParamsE,"",@"SHT_CUDA_INFO"
	.sectionflags	@""
	.align	4


	//----- nvinfo : EIATTR_CUDA_API_VERSION
	.align		4
        /*0000*/ 	.byte	0x04, 0x37
        /*0002*/ 	.short	(.L_18 - .L_17)
.L_17:
        /*0004*/ 	.word	0x00000082


	//----- nvinfo : EIATTR_KPARAM_INFO
	.align		4
.L_18:
        /*0008*/ 	.byte	0x04, 0x17
        /*000a*/ 	.short	(.L_20 - .L_19)
.L_19:
        /*000c*/ 	.word	0x00000000
        /*0010*/ 	.short	0x0000
        /*0012*/ 	.short	0x0070
        /*0014*/ 	.byte	0x00, 0xf0, 0x01, 0x0e


	//----- nvinfo : EIATTR_SPARSE_MMA_MASK
	.align		4
.L_20:
        /*0018*/ 	.byte	0x03, 0x50
        /*001a*/ 	.short	0x0000


	//----- nvinfo : EIATTR_MAXREG_COUNT
	.align		4
        /*001c*/ 	.byte	0x03, 0x1b
        /*001e*/ 	.short	0x00ff


	//----- nvinfo : EIATTR_NUM_BARRIERS
	.align		4
        /*0020*/ 	.byte	0x02, 0x4c
        /*0022*/ 	.byte	0x01
	.zero		1


	//----- nvinfo : EIATTR_ANNOTATIONS
	.align		4
        /*0024*/ 	.byte	0x04, 0x55
        /*0026*/ 	.short	(.L_22 - .L_21)


	//   ....[0]....
.L_21:
        /*0028*/ 	.word	0x00000001
        /*002c*/ 	.byte	0x80, 0x0b, 0x00, 0x00, 0x01, 0x00, 0x00, 0x00, 0xc0, 0x0b, 0x00, 0x00, 0x01, 0x00, 0x00, 0x00
        /* <DEDUP_REMOVED lines=210> */
        /*0d5c*/ 	.byte	0x50, 0xfe, 0x00, 0x00


	//----- nvinfo : EIATTR_MERCURY_ISA_VERSION
	.align		4
.L_22:
        /*0d60*/ 	.byte	0x03, 0x5f
        /*0d62*/ 	.short	0x0101


	//----- nvinfo : EIATTR_COOP_GROUP_MASK_REGIDS
	.align		4
        /*0d64*/ 	.byte	0x04, 0x29
        /*0d66*/ 	.short	(.L_24 - .L_23)


	//   ....[0]....
.L_23:
        /*0d68*/ 	.word	0xffffffff


	//   ....[1]....
        /*0d6c*/ 	.word	0xffffffff


	//   ....[2]....
        /*0d70*/ 	.word	0xffffffff


	//   ....[3]....
        /*0d74*/ 	.word	0xffffffff


	//----- nvinfo : EIATTR_COOP_GROUP_INSTR_OFFSETS
	.align		4
.L_24:
        /*0d78*/ 	.byte	0x04, 0x28
        /*0d7a*/ 	.short	(.L_26 - .L_25)


	//   ....[0]....
.L_25:
        /*0d7c*/ 	.word	0x00000080


	//   ....[1]....
        /*0d80*/ 	.word	0x00000090


	//   ....[2]....
        /*0d84*/ 	.word	0x000001b0


	//   ....[3]....
        /*0d88*/ 	.word	0x000007a0


	//----- nvinfo : EIATTR_MBARRIER_INSTR_OFFSETS
	.align		4
.L_26:
        /*0d8c*/ 	.byte	0x04, 0x39
        /*0d8e*/ 	.short	(.L_28 - .L_27)


	//   ....[0]....
.L_27:
        /*0d90*/ 	.word	0x000003e0
        /*0d94*/ 	.word	0x000000ff
        /*0d98*/ 	.word	0x00036000
        /*0d9c*/ 	.short	0x0100
        /*0d9e*/ 	.byte	0x0a
	.zero		1


	//   ....[1]....
        /*0da0*/ 	.word	0x000003f0
        /*0da4*/ 	.word	0x000000ff
        /*0da8*/ 	.word	0x00036048
        /*0dac*/ 	.short	0x0100
        /*0dae*/ 	.byte	0x0a
	.zero		1


	//   ....[2]....
        /*0db0*/ 	.word	0x00000400
        /*0db4*/ 	.word	0x000000ff
        /*0db8*/ 	.word	0x00036008
        /*0dbc*/ 	.short	0x0100
        /*0dbe*/ 	.byte	0x0a
	.zero		1


	//   ....[3]....
        /*0dc0*/ 	.word	0x00000410
        /*0dc4*/ 	.word	0x000000ff
        /*0dc8*/ 	.word	0x00036050
        /*0dcc*/ 	.short	0x0100
        /*0dce*/ 	.byte	0x0a
	.zero		1


	//   ....[4]....
        /*0dd0*/ 	.word	0x00000420
        /*0dd4*/ 	.word	0x000000ff
        /*0dd8*/ 	.word	0x00036010
        /*0ddc*/ 	.short	0x0100
        /*0dde*/ 	.byte	0x0a
	.zero		1


	//   ....[5]....
        /*0de0*/ 	.word	0x00000430
        /*0de4*/ 	.word	0x000000ff
        /*0de8*/ 	.word	0x00036058
        /*0dec*/ 	.short	0x0100
        /*0dee*/ 	.byte	0x0a
	.zero		1


	//   ....[6]....
        /*0df0*/ 	.word	0x00000440
        /*0df4*/ 	.word	0x000000ff
        /*0df8*/ 	.word	0x00036018
        /*0dfc*/ 	.short	0x0100
        /*0dfe*/ 	.byte	0x0a
	.zero		1


	//   ....[7]....
        /*0e00*/ 	.word	0x00000450
        /*0e04*/ 	.word	0x000000ff
        /*0e08*/ 	.word	0x00036060
        /*0e0c*/ 	.short	0x0100
        /*0e0e*/ 	.byte	0x0a
	.zero		1


	//   ....[8]....
        /*0e10*/ 	.word	0x00000460
        /*0e14*/ 	.word	0x000000ff
        /*0e18*/ 	.word	0x00036020
        /*0e1c*/ 	.short	0x0100
        /*0e1e*/ 	.byte	0x0a
	.zero		1


	//   ....[9]....
        /*0e20*/ 	.word	0x00000470
        /*0e24*/ 	.word	0x000000ff
        /*0e28*/ 	.word	0x00036068
        /*0e2c*/ 	.short	0x0100
        /*0e2e*/ 	.byte	0x0a
	.zero		1


	//   ....[10]....
        /*0e30*/ 	.word	0x00000480
        /*0e34*/ 	.word	0x000000ff
        /*0e38*/ 	.word	0x00036028
        /*0e3c*/ 	.short	0x0100
        /*0e3e*/ 	.byte	0x0a
	.zero		1


	//   ....[11]....
        /*0e40*/ 	.word	0x00000490
        /*0e44*/ 	.word	0x000000ff
        /*0e48*/ 	.word	0x00036070
        /*0e4c*/ 	.short	0x0100
        /*0e4e*/ 	.byte	0x0a
	.zero		1


	//   ....[12]....
        /*0e50*/ 	.word	0x000004a0
        /*0e54*/ 	.word	0x000000ff
        /*0e58*/ 	.word	0x00036030
        /*0e5c*/ 	.short	0x0100
        /*0e5e*/ 	.byte	0x0a
	.zero		1


	//   ....[13]....
        /*0e60*/ 	.word	0x000004b0
        /*0e64*/ 	.word	0x000000ff
        /*0e68*/ 	.word	0x00036078
        /*0e6c*/ 	.short	0x0100
        /*0e6e*/ 	.byte	0x0a
	.zero		1


	//   ....[14]....
        /*0e70*/ 	.word	0x000004c0
        /*0e74*/ 	.word	0x000000ff
        /*0e78*/ 	.word	0x00036038
        /*0e7c*/ 	.short	0x0100
        /*0e7e*/ 	.byte	0x0a
	.zero		1


	//   ....[15]....
        /*0e80*/ 	.word	0x000004d0
        /*0e84*/ 	.word	0x000000ff
        /*0e88*/ 	.word	0x00036080
        /*0e8c*/ 	.short	0x0100
        /*0e8e*/ 	.byte	0x0a
	.zero		1


	//   ....[16]....
        /*0e90*/ 	.word	0x000004e0
        /*0e94*/ 	.word	0x000000ff
        /*0e98*/ 	.word	0x00036040
        /*0e9c*/ 	.short	0x0100
        /*0e9e*/ 	.byte	0x0a
	.zero		1


	//   ....[17]....
        /*0ea0*/ 	.word	0x000004f0
        /*0ea4*/ 	.word	0x000000ff
        /*0ea8*/ 	.word	0x00036088
        /*0eac*/ 	.short	0x0100
        /*0eae*/ 	.byte	0x0a
	.zero		1


	//   ....[18]....
        /*0eb0*/ 	.word	0x00001660
        /*0eb4*/ 	.word	0x00000003
        /*0eb8*/ 	.word	0x00036000
        /*0ebc*/ 	.short	0x010a
        /*0ebe*/ 	.byte	0x3f
	.zero		1


	//   ....[19]....
        /*0ec0*/ 	.word	0x000026f0
        /*0ec4*/ 	.word	0x00000000
        /*0ec8*/ 	.word	0x00036000
        /*0ecc*/ 	.short	0x010a
        /*0ece*/ 	.byte	0x3f
	.zero		1


	//   ....[20]....
        /*0ed0*/ 	.word	0x00003b40
        /*0ed4*/ 	.word	0x00000000
        /*0ed8*/ 	.word	0x00000000
        /*0edc*/ 	.short	0x0101
        /*0ede*/ 	.byte	0x3f
	.zero		1


	//   ....[21]....
        /*0ee0*/ 	.word	0x00003d70
        /*0ee4*/ 	.word	0x00000006
        /*0ee8*/ 	.word	0x00000000
        /*0eec*/ 	.short	0x0101
        /*0eee*/ 	.byte	0x3f
	.zero		1


	//   ....[22]....
        /*0ef0*/ 	.word	0x00013ef0
        /*0ef4*/ 	.word	0x00000011
        /*0ef8*/ 	.word	0x00036048
        /*0efc*/ 	.short	0x010a
        /*0efe*/ 	.byte	0x3f
	.zero		1


	//   ....[23]....
        /*0f00*/ 	.word	0x00014600
        /*0f04*/ 	.word	0x00000003
        /*0f08*/ 	.word	0x00000000
        /*0f0c*/ 	.short	0x010a
        /*0f0e*/ 	.byte	0x3f
	.zero		1


	//   ....[24]....
        /*0f10*/ 	.word	0x000146c0
        /*0f14*/ 	.word	0x00000003
        /*0f18*/ 	.word	0x00000000
        /*0f1c*/ 	.short	0x010a
        /*0f1e*/ 	.byte	0x3f
	.zero		1


	//   ....[25]....
        /*0f20*/ 	.word	0x00014780
        /*0f24*/ 	.word	0x00000003
        /*0f28*/ 	.word	0x00000000
        /*0f2c*/ 	.short	0x010a
        /*0f2e*/ 	.byte	0x3f
	.zero		1


	//   ....[26]....
        /*0f30*/ 	.word	0x00014840
        /*0f34*/ 	.word	0x00000003
        /*0f38*/ 	.word	0x00000000
        /*0f3c*/ 	.short	0x010a
        /*0f3e*/ 	.byte	0x3f
	.zero		1


	//   ....[27]....
        /*0f40*/ 	.word	0x00014900
        /*0f44*/ 	.word	0x00000003
        /*0f48*/ 	.word	0x00000000
        /*0f4c*/ 	.short	0x010a
        /*0f4e*/ 	.byte	0x3f
	.zero		1


	//   ....[28]....
        /*0f50*/ 	.word	0x000149c0
        /*0f54*/ 	.word	0x00000003
        /*0f58*/ 	.word	0x00000000
        /*0f5c*/ 	.short	0x010a
        /*0f5e*/ 	.byte	0x3f
	.zero		1


	//   ....[29]....
        /*0f60*/ 	.word	0x00014a80
        /*0f64*/ 	.word	0x00000003
        /*0f68*/ 	.word	0x00000000
        /*0f6c*/ 	.short	0x010a
        /*0f6e*/ 	.byte	0x3f
	.zero		1


	//   ....[30]....
        /*0f70*/ 	.word	0x00014b40
        /*0f74*/ 	.word	0x00000003
        /*0f78*/ 	.word	0x00000000
        /*0f7c*/ 	.short	0x010a
        /*0f7e*/ 	.byte	0x3f
	.zero		1


	//   ....[31]....
        /*0f80*/ 	.word	0x00014c00
        /*0f84*/ 	.word	0x00000003
        /*0f88*/ 	.word	0x00000000
        /*0f8c*/ 	.short	0x010a
        /*0f8e*/ 	.byte	0x3f
	.zero		1


	//----- nvinfo : EIATTR_NUM_MBARRIERS
	.align		4
.L_28:
        /*0f90*/ 	.byte	0x03, 0x38
        /*0f92*/ 	.short	0x0012


	//----- nvinfo : EIATTR_EXIT_INSTR_OFFSETS
	.align		4
        /*0f94*/ 	.byte	0x04, 0x1c
        /*0f96*/ 	.short	(.L_30 - .L_29)


	//   ....[0]....
.L_29:
        /*0f98*/ 	.word	0x00000b70


	//   ....[1]....
        /*0f9c*/ 	.word	0x00003f80


	//   ....[2]....
        /*0fa0*/ 	.word	0x0000f2f0


	//   ....[3]....
        /*0fa4*/ 	.word	0x0000f330


	//   ....[4]....
        /*0fa8*/ 	.word	0x00013c80


	//   ....[5]....
        /*0fac*/ 	.word	0x00013cc0


	//   ....[6]....
        /*0fb0*/ 	.word	0x00013ce0


	//   ....[7]....
        /*0fb4*/ 	.word	0x00014500


	//   ....[8]....
        /*0fb8*/ 	.word	0x00014c30


	//----- nvinfo : EIATTR_MAX_THREADS
	.align		4
.L_30:
        /*0fbc*/ 	.byte	0x04, 0x05
        /*0fbe*/ 	.short	(.L_32 - .L_31)
.L_31:
        /*0fc0*/ 	.word	0x00000100
        /*0fc4*/ 	.word	0x00000001
        /*0fc8*/ 	.word	0x00000001


	//----- nvinfo : EIATTR_CRS_STACK_SIZE
	.align		4
.L_32:
        /*0fcc*/ 	.byte	0x04, 0x1e
        /*0fce*/ 	.short	(.L_34 - .L_33)
.L_33:
        /*0fd0*/ 	.word	0x00000000


	//----- nvinfo : EIATTR_CBANK_PARAM_SIZE
	.align		4
.L_34:
        /*0fd4*/ 	.byte	0x03, 0x19
        /*0fd6*/ 	.short	0x03f0


	//----- nvinfo : EIATTR_PARAM_CBANK
	.align		4
        /*0fd8*/ 	.byte	0x04, 0x0a
        /*0fda*/ 	.short	(.L_36 - .L_35)
	.align		4
.L_35:
        /*0fdc*/ 	.word	index@(.nv.constant0._ZN7cutlass13device_kernelINS_4conv6kernel13ConvUniversalINS1_16ConvProblemShapeILNS1_8OperatorE0ELi2EEENS1_10collective14CollectiveConvINS1_46MainloopSm90TmaGmmaWarpSpecializedImplicitGemmILS5_0ELi9ELi2EN4cute5tupleIJNSA_1CILi2EEENSC_ILi1EEESE_EEENS1_36KernelImplicitTmaWarpSpecializedSm90ELi1EEENSB_IJNSC_ILi256EEENSC_ILi128EEENSB_IJNSC_ILi32EEEEEEEEENS_10bfloat16_tESN_NSA_8TiledMMAINSA_8MMA_AtomIJNSA_4SM904GMMA28MMA_64x128x16_F32BF16BF16_SSILNSR_5MajorE0ELST_0ELNSR_7ScaleInE1ELSU_1EEEEEENSA_6LayoutINSB_IJSE_SE_SE_EEENSB_IJNSC_ILi0EEESZ_SZ_EEEEENSB_IJNSA_10UnderscoreES12_S12_EEEEENS7_6detail26Sm90ImplicitGemmTileTraitsINSA_20SM90_TMA_LOAD_IM2COLENSA_14ComposedLayoutINSA_7SwizzleILi2ELi4ELi3EEENSA_18smem_ptr_flag_bitsILi16EEENSX_INSB_IJNSB_IJNSC_ILi8EEESK_EEENSB_IJSK_SE_EEENSB_IJSE_NSC_ILi9EEEEEEEEENSB_IJNSB_IJSK_SI_EEENSB_IJSE_SZ_EEENSB_IJSZ_NSC_ILi8192EEEEEEEEEEEEEvEENS16_INSA_23SM90_TMA_LOAD_MULTICASTENS18_IS1A_S1C_NSX_INSB_IJNSB_IJS1D_NSC_ILi16EEEEEES1F_S1H_EEENSB_IJS1J_S1K_NSB_IJSZ_NSC_ILi4096EEEEEEEEEEEEEvEEEENS_8epilogue10collective6detail29Sm90TmaWarpSpecializedAdapterINS23_15DefaultEpilogueISN_NSB_IJNSB_IJlllEEESE_SZ_EEES28_NS22_6thread17LinearCombinationISN_Li1EffLNS29_9ScaleType4KindE0ELNS_15FloatRoundStyleE2ESN_EENS_4gemm15EpilogueDefaultEEEEEvvEEEEvNT_6ParamsE)
        /*0fe0*/ 	.short	0x0210
        /*0fe2*/ 	.short	0x03f0


	//----- nvinfo : EIATTR_SW_WAR
	.align		4
.L_36:
        /*0fe4*/ 	.byte	0x04, 0x36
        /*0fe6*/ 	.short	(.L_38 - .L_37)
.L_37:
        /*0fe8*/ 	.word	0x00000008
.L_38:


//--------------------- .nv.callgraph             --------------------------
	.section	.nv.callgraph,"",@"SHT_CUDA_CALLGRAPH"
	.align	4
	.sectionentsize	8
	.align		4
        /*0000*/ 	.word	0x00000000
	.align		4
        /*0004*/ 	.word	0xffffffff
	.align		4
        /*0008*/ 	.word	0x00000000
	.align		4
        /*000c*/ 	.word	0xfffffffe
	.align		4
        /*0010*/ 	.word	0x00000000
	.align		4
        /*0014*/ 	.word	0xfffffffd
	.align		4
        /*0018*/ 	.word	0x00000000
	.align		4
        /*001c*/ 	.word	0xfffffffc


//--------------------- .nv.constant4             --------------------------
	.section	.nv.constant4,"a",@progbits
	.align	8
	.align		8
.nv.constant4:
        /*0000*/ 	.dword	_ZN39_INTERNAL_0d1aa9ce_4_k_cu_980b6758_30054cuda3std3__45__cpo5beginE
	.align		8
        /*0008*/ 	.dword	_ZN39_INTERNAL_0d1aa9ce_4_k_cu_980b6758_30054cuda3std3__45__cpo3endE
	.align		8
        /*0010*/ 	.dword	_ZN39_INTERNAL_0d1aa9ce_4_k_cu_980b6758_30054cuda3std3__45__cpo6cbeginE
	.align		8
        /*0018*/ 	.dword	_ZN39_INTERNAL_0d1aa9ce_4_k_cu_980b6758_30054cuda3std3__45__cpo4cendE
	.align		8
        /*0020*/ 	.dword	_ZN39_INTERNAL_0d1aa9ce_4_k_cu_980b6758_30054cuda3std3__441_GLOBAL__N__0d1aa9ce_4_k_cu_980b6758_30056ignoreE
	.align		8
        /*0028*/ 	.dword	_ZN39_INTERNAL_0d1aa9ce_4_k_cu_980b6758_30054cuda3std3__419piecewise_constructE
	.align		8
        /*0030*/ 	.dword	_ZN39_INTERNAL_0d1aa9ce_4_k_cu_980b6758_30054cuda3std3__48in_placeE
	.align		8
        /*0038*/ 	.dword	_ZN39_INTERNAL_0d1aa9ce_4_k_cu_980b6758_30054cuda3std6ranges3__45__cpo4swapE
	.align		8
        /*0040*/ 	.dword	_ZN39_INTERNAL_0d1aa9ce_4_k_cu_980b6758_30054cuda3std6ranges3__45__cpo9iter_moveE
	.align		8
        /*0048*/ 	.dword	_ZN39_INTERNAL_0d1aa9ce_4_k_cu_980b6758_30054cute7productE
	.align		8
        /*0050*/ 	.dword	_ZN39_INTERNAL_0d1aa9ce_4_k_cu_980b6758_30054cute1_E


//--------------------- .text._ZN7cutlass13device_kernelINS_4conv6kernel13ConvUniversalINS1_16ConvProblemShapeILNS1_8OperatorE0ELi2EEENS1_10collective14CollectiveConvINS1_46MainloopSm90TmaGmmaWarpSpecializedImplicitGemmILS5_0ELi9ELi2EN4cute5tupleIJNSA_1CILi2EEENSC_ILi1EEESE_EEENS1_36KernelImplicitTmaWarpSpecializedSm90ELi1EEENSB_IJNSC_ILi256EEENSC_ILi128EEENSB_IJNSC_ILi32EEEEEEEEENS_10bfloat16_tESN_NSA_8TiledMMAINSA_8MMA_AtomIJNSA_4SM904GMMA28MMA_64x128x16_F32BF16BF16_SSILNSR_5MajorE0ELST_0ELNSR_7ScaleInE1ELSU_1EEEEEENSA_6LayoutINSB_IJSE_SE_SE_EEENSB_IJNSC_ILi0EEESZ_SZ_EEEEENSB_IJNSA_10UnderscoreES12_S12_EEEEENS7_6detail26Sm90ImplicitGemmTileTraitsINSA_20SM90_TMA_LOAD_IM2COLENSA_14ComposedLayoutINSA_7SwizzleILi2ELi4ELi3EEENSA_18smem_ptr_flag_bitsILi16EEENSX_INSB_IJNSB_IJNSC_ILi8EEESK_EEENSB_IJSK_SE_EEENSB_IJSE_NSC_ILi9EEEEEEEEENSB_IJNSB_IJSK_SI_EEENSB_IJSE_SZ_EEENSB_IJSZ_NSC_ILi8192EEEEEEEEEEEEEvEENS16_INSA_23SM90_TMA_LOAD_MULTICASTENS18_IS1A_S1C_NSX_INSB_IJNSB_IJS1D_NSC_ILi16EEEEEES1F_S1H_EEENSB_IJS1J_S1K_NSB_IJSZ_NSC_ILi4096EEEEEEEEEEEEEvEEEENS_8epilogue10collective6detail29Sm90TmaWarpSpecializedAdapterINS23_15DefaultEpilogueISN_NSB_IJNSB_IJlllEEESE_SZ_EEES28_NS22_6thread17LinearCombinationISN_Li1EffLNS29_9ScaleType4KindE0ELNS_15FloatRoundStyleE2ESN_EENS_4gemm15EpilogueDefaultEEEEEvvEEEEvNT_6ParamsE --------------------------
	.section	.text._ZN7cutlass13device_kernelINS_4conv6kernel13ConvUniversalINS1_16ConvProblemShapeILNS1_8OperatorE0ELi2EEENS1_10collective14CollectiveConvINS1_46MainloopSm90TmaGmmaWarpSpecializedImplicitGemmILS5_0ELi9ELi2EN4cute5tupleIJNSA_1CILi2EEENSC_ILi1EEESE_EEENS1_36KernelImplicitTmaWarpSpecializedSm90ELi1EEENSB_IJNSC_ILi256EEENSC_ILi128EEENSB_IJNSC_ILi32EEEEEEEEENS_10bfloat16_tESN_NSA_8TiledMMAINSA_8MMA_AtomIJNSA_4SM904GMMA28MMA_64x128x16_F32BF16BF16_SSILNSR_5MajorE0ELST_0ELNSR_7ScaleInE1ELSU_1EEEEEENSA_6LayoutINSB_IJSE_SE_SE_EEENSB_IJNSC_ILi0EEESZ_SZ_EEEEENSB_IJNSA_10UnderscoreES12_S12_EEEEENS7_6detail26Sm90ImplicitGemmTileTraitsINSA_20SM90_TMA_LOAD_IM2COLENSA_14ComposedLayoutINSA_7SwizzleILi2ELi4ELi3EEENSA_18smem_ptr_flag_bitsILi16EEENSX_INSB_IJNSB_IJNSC_ILi8EEESK_EEENSB_IJSK_SE_EEENSB_IJSE_NSC_ILi9EEEEEEEEENSB_IJNSB_IJSK_SI_EEENSB_IJSE_SZ_EEENSB_IJSZ_NSC_ILi8192EEEEEEEEEEEEEvEENS16_INSA_23SM90_TMA_LOAD_MULTICASTENS18_IS1A_S1C_NSX_INSB_IJNSB_IJS1D_NSC_ILi16EEEEEES1F_S1H_EEENSB_IJS1J_S1K_NSB_IJSZ_NSC_ILi4096EEEEEEEEEEEEEvEEEENS_8epilogue10collective6detail29Sm90TmaWarpSpecializedAdapterINS23_15DefaultEpilogueISN_NSB_IJNSB_IJlllEEESE_SZ_EEES28_NS22_6thread17LinearCombinationISN_Li1EffLNS29_9ScaleType4KindE0ELNS_15FloatRoundStyleE2ESN_EENS_4gemm15EpilogueDefaultEEEEEvvEEEEvNT_6ParamsE,"ax",@progbits
	.align	128
.text._ZN7cutlass13device_kernelINS_4conv6kernel13ConvUniversalINS1_16ConvProblemShapeILNS1_8OperatorE0ELi2EEENS1_10collective14CollectiveConvINS1_46MainloopSm90TmaGmmaWarpSpecializedImplicitGemmILS5_0ELi9ELi2EN4cute5tupleIJNSA_1CILi2EEENSC_ILi1EEESE_EEENS1_36KernelImplicitTmaWarpSpecializedSm90ELi1EEENSB_IJNSC_ILi256EEENSC_ILi128EEENSB_IJNSC_ILi32EEEEEEEEENS_10bfloat16_tESN_NSA_8TiledMMAINSA_8MMA_AtomIJNSA_4SM904GMMA28MMA_64x128x16_F32BF16BF16_SSILNSR_5MajorE0ELST_0ELNSR_7ScaleInE1ELSU_1EEEEEENSA_6LayoutINSB_IJSE_SE_SE_EEENSB_IJNSC_ILi0EEESZ_SZ_EEEEENSB_IJNSA_10UnderscoreES12_S12_EEEEENS7_6detail26Sm90ImplicitGemmTileTraitsINSA_20SM90_TMA_LOAD_IM2COLENSA_14ComposedLayoutINSA_7SwizzleILi2ELi4ELi3EEENSA_18smem_ptr_flag_bitsILi16EEENSX_INSB_IJNSB_IJNSC_ILi8EEESK_EEENSB_IJSK_SE_EEENSB_IJSE_NSC_ILi9EEEEEEEEENSB_IJNSB_IJSK_SI_EEENSB_IJSE_SZ_EEENSB_IJSZ_NSC_ILi8192EEEEEEEEEEEEEvEENS16_INSA_23SM90_TMA_LOAD_MULTICASTENS18_IS1A_S1C_NSX_INSB_IJNSB_IJS1D_NSC_ILi16EEEEEES1F_S1H_EEENSB_IJS1J_S1K_NSB_IJSZ_NSC_ILi4096EEEEEEEEEEEEEvEEEENS_8epilogue10collective6detail29Sm90TmaWarpSpecializedAdapterINS23_15DefaultEpilogueISN_NSB_IJNSB_IJlllEEESE_SZ_EEES28_NS22_6thread17LinearCombinationISN_Li1EffLNS29_9ScaleType4KindE0ELNS_15FloatRoundStyleE2ESN_EENS_4gemm15EpilogueDefaultEEEEEvvEEEEvNT_6ParamsE:
        .type           _ZN7cutlass13device_kernelINS_4conv6kernel13ConvUniversalINS1_16ConvProblemShapeILNS1_8OperatorE0ELi2EEENS1_10collective14CollectiveConvINS1_46MainloopSm90TmaGmmaWarpSpecializedImplicitGemmILS5_0ELi9ELi2EN4cute5tupleIJNSA_1CILi2EEENSC_ILi1EEESE_EEENS1_36KernelImplicitTmaWarpSpecializedSm90ELi1EEENSB_IJNSC_ILi256EEENSC_ILi128EEENSB_IJNSC_ILi32EEEEEEEEENS_10bfloat16_tESN_NSA_8TiledMMAINSA_8MMA_AtomIJNSA_4SM904GMMA28MMA_64x128x16_F32BF16BF16_SSILNSR_5MajorE0ELST_0ELNSR_7ScaleInE1ELSU_1EEEEEENSA_6LayoutINSB_IJSE_SE_SE_EEENSB_IJNSC_ILi0EEESZ_SZ_EEEEENSB_IJNSA_10UnderscoreES12_S12_EEEEENS7_6detail26Sm90ImplicitGemmTileTraitsINSA_20SM90_TMA_LOAD_IM2COLENSA_14ComposedLayoutINSA_7SwizzleILi2ELi4ELi3EEENSA_18smem_ptr_flag_bitsILi16EEENSX_INSB_IJNSB_IJNSC_ILi8EEESK_EEENSB_IJSK_SE_EEENSB_IJSE_NSC_ILi9EEEEEEEEENSB_IJNSB_IJSK_SI_EEENSB_IJSE_SZ_EEENSB_IJSZ_NSC_ILi8192EEEEEEEEEEEEEvEENS16_INSA_23SM90_TMA_LOAD_MULTICASTENS18_IS1A_S1C_NSX_INSB_IJNSB_IJS1D_NSC_ILi16EEEEEES1F_S1H_EEENSB_IJS1J_S1K_NSB_IJSZ_NSC_ILi4096EEEEEEEEEEEEEvEEEENS_8epilogue10collective6detail29Sm90TmaWarpSpecializedAdapterINS23_15DefaultEpilogueISN_NSB_IJNSB_IJlllEEESE_SZ_EEES28_NS22_6thread17LinearCombinationISN_Li1EffLNS29_9ScaleType4KindE0ELNS_15FloatRoundStyleE2ESN_EENS_4gemm15EpilogueDefaultEEEEEvvEEEEvNT_6ParamsE,@function
        .size           _ZN7cutlass13device_kernelINS_4conv6kernel13ConvUniversalINS1_16ConvProblemShapeILNS1_8OperatorE0ELi2EEENS1_10collective14CollectiveConvINS1_46MainloopSm90TmaGmmaWarpSpecializedImplicitGemmILS5_0ELi9ELi2EN4cute5tupleIJNSA_1CILi2EEENSC_ILi1EEESE_EEENS1_36KernelImplicitTmaWarpSpecializedSm90ELi1EEENSB_IJNSC_ILi256EEENSC_ILi128EEENSB_IJNSC_ILi32EEEEEEEEENS_10bfloat16_tESN_NSA_8TiledMMAINSA_8MMA_AtomIJNSA_4SM904GMMA28MMA_64x128x16_F32BF16BF16_SSILNSR_5MajorE0ELST_0ELNSR_7ScaleInE1ELSU_1EEEEEENSA_6LayoutINSB_IJSE_SE_SE_EEENSB_IJNSC_ILi0EEESZ_SZ_EEEEENSB_IJNSA_10UnderscoreES12_S12_EEEEENS7_6detail26Sm90ImplicitGemmTileTraitsINSA_20SM90_TMA_LOAD_IM2COLENSA_14ComposedLayoutINSA_7SwizzleILi2ELi4ELi3EEENSA_18smem_ptr_flag_bitsILi16EEENSX_INSB_IJNSB_IJNSC_ILi8EEESK_EEENSB_IJSK_SE_EEENSB_IJSE_NSC_ILi9EEEEEEEEENSB_IJNSB_IJSK_SI_EEENSB_IJSE_SZ_EEENSB_IJSZ_NSC_ILi8192EEEEEEEEEEEEEvEENS16_INSA_23SM90_TMA_LOAD_MULTICASTENS18_IS1A_S1C_NSX_INSB_IJNSB_IJS1D_NSC_ILi16EEEEEES1F_S1H_EEENSB_IJS1J_S1K_NSB_IJSZ_NSC_ILi4096EEEEEEEEEEEEEvEEEENS_8epilogue10collective6detail29Sm90TmaWarpSpecializedAdapterINS23_15DefaultEpilogueISN_NSB_IJNSB_IJlllEEESE_SZ_EEES28_NS22_6thread17LinearCombinationISN_Li1EffLNS29_9ScaleType4KindE0ELNS_15FloatRoundStyleE2ESN_EENS_4gemm15EpilogueDefaultEEEEEvvEEEEvNT_6ParamsE,(.L_x_547 - _ZN7cutlass13device_kernelINS_4conv6kernel13ConvUniversalINS1_16ConvProblemShapeILNS1_8OperatorE0ELi2EEENS1_10collective14CollectiveConvINS1_46MainloopSm90TmaGmmaWarpSpecializedImplicitGemmILS5_0ELi9ELi2EN4cute5tupleIJNSA_1CILi2EEENSC_ILi1EEESE_EEENS1_36KernelImplicitTmaWarpSpecializedSm90ELi1EEENSB_IJNSC_ILi256EEENSC_ILi128EEENSB_IJNSC_ILi32EEEEEEEEENS_10bfloat16_tESN_NSA_8TiledMMAINSA_8MMA_AtomIJNSA_4SM904GMMA28MMA_64x128x16_F32BF16BF16_SSILNSR_5MajorE0ELST_0ELNSR_7ScaleInE1ELSU_1EEEEEENSA_6LayoutINSB_IJSE_SE_SE_EEENSB_IJNSC_ILi0EEESZ_SZ_EEEEENSB_IJNSA_10UnderscoreES12_S12_EEEEENS7_6detail26Sm90ImplicitGemmTileTraitsINSA_20SM90_TMA_LOAD_IM2COLENSA_14ComposedLayoutINSA_7SwizzleILi2ELi4ELi3EEENSA_18smem_ptr_flag_bitsILi16EEENSX_INSB_IJNSB_IJNSC_ILi8EEESK_EEENSB_IJSK_SE_EEENSB_IJSE_NSC_ILi9EEEEEEEEENSB_IJNSB_IJSK_SI_EEENSB_IJSE_SZ_EEENSB_IJSZ_NSC_ILi8192EEEEEEEEEEEEEvEENS16_INSA_23SM90_TMA_LOAD_MULTICASTENS18_IS1A_S1C_NSX_INSB_IJNSB_IJS1D_NSC_ILi16EEEEEES1F_S1H_EEENSB_IJS1J_S1K_NSB_IJSZ_NSC_ILi4096EEEEEEEEEEEEEvEEEENS_8epilogue10collective6detail29Sm90TmaWarpSpecializedAdapterINS23_15DefaultEpilogueISN_NSB_IJNSB_IJlllEEESE_SZ_EEES28_NS22_6thread17LinearCombinationISN_Li1EffLNS29_9ScaleType4KindE0ELNS_15FloatRoundStyleE2ESN_EENS_4gemm15EpilogueDefaultEEEEEvvEEEEvNT_6ParamsE)
        .other          _ZN7cutlass13device_kernelINS_4conv6kernel13ConvUniversalINS1_16ConvProblemShapeILNS1_8OperatorE0ELi2EEENS1_10collective14CollectiveConvINS1_46MainloopSm90TmaGmmaWarpSpecializedImplicitGemmILS5_0ELi9ELi2EN4cute5tupleIJNSA_1CILi2EEENSC_ILi1EEESE_EEENS1_36KernelImplicitTmaWarpSpecializedSm90ELi1EEENSB_IJNSC_ILi256EEENSC_ILi128EEENSB_IJNSC_ILi32EEEEEEEEENS_10bfloat16_tESN_NSA_8TiledMMAINSA_8MMA_AtomIJNSA_4SM904GMMA28MMA_64x128x16_F32BF16BF16_SSILNSR_5MajorE0ELST_0ELNSR_7ScaleInE1ELSU_1EEEEEENSA_6LayoutINSB_IJSE_SE_SE_EEENSB_IJNSC_ILi0EEESZ_SZ_EEEEENSB_IJNSA_10UnderscoreES12_S12_EEEEENS7_6detail26Sm90ImplicitGemmTileTraitsINSA_20SM90_TMA_LOAD_IM2COLENSA_14ComposedLayoutINSA_7SwizzleILi2ELi4ELi3EEENSA_18smem_ptr_flag_bitsILi16EEENSX_INSB_IJNSB_IJNSC_ILi8EEESK_EEENSB_IJSK_SE_EEENSB_IJSE_NSC_ILi9EEEEEEEEENSB_IJNSB_IJSK_SI_EEENSB_IJSE_SZ_EEENSB_IJSZ_NSC_ILi8192EEEEEEEEEEEEEvEENS16_INSA_23SM90_TMA_LOAD_MULTICASTENS18_IS1A_S1C_NSX_INSB_IJNSB_IJS1D_NSC_ILi16EEEEEES1F_S1H_EEENSB_IJS1J_S1K_NSB_IJSZ_NSC_ILi4096EEEEEEEEEEEEEvEEEENS_8epilogue10collective6detail29Sm90TmaWarpSpecializedAdapterINS23_15DefaultEpilogueISN_NSB_IJNSB_IJlllEEESE_SZ_EEES28_NS22_6thread17LinearCombinationISN_Li1EffLNS29_9ScaleType4KindE0ELNS_15FloatRoundStyleE2ESN_EENS_4gemm15EpilogueDefaultEEEEEvvEEEEvNT_6ParamsE,@"STO_CUDA_ENTRY STV_DEFAULT"
_ZN7cutlass13device_kernelINS_4conv6kernel13ConvUniversalINS1_16ConvProblemShapeILNS1_8OperatorE0ELi2EEENS1_10collective14CollectiveConvINS1_46MainloopSm90TmaGmmaWarpSpecializedImplicitGemmILS5_0ELi9ELi2EN4cute5tupleIJNSA_1CILi2EEENSC_ILi1EEESE_EEENS1_36KernelImplicitTmaWarpSpecializedSm90ELi1EEENSB_IJNSC_ILi256EEENSC_ILi128EEENSB_IJNSC_ILi32EEEEEEEEENS_10bfloat16_tESN_NSA_8TiledMMAINSA_8MMA_AtomIJNSA_4SM904GMMA28MMA_64x128x16_F32BF16BF16_SSILNSR_5MajorE0ELST_0ELNSR_7ScaleInE1ELSU_1EEEEEENSA_6LayoutINSB_IJSE_SE_SE_EEENSB_IJNSC_ILi0EEESZ_SZ_EEEEENSB_IJNSA_10UnderscoreES12_S12_EEEEENS7_6detail26Sm90ImplicitGemmTileTraitsINSA_20SM90_TMA_LOAD_IM2COLENSA_14ComposedLayoutINSA_7SwizzleILi2ELi4ELi3EEENSA_18smem_ptr_flag_bitsILi16EEENSX_INSB_IJNSB_IJNSC_ILi8EEESK_EEENSB_IJSK_SE_EEENSB_IJSE_NSC_ILi9EEEEEEEEENSB_IJNSB_IJSK_SI_EEENSB_IJSE_SZ_EEENSB_IJSZ_NSC_ILi8192EEEEEEEEEEEEEvEENS16_INSA_23SM90_TMA_LOAD_MULTICASTENS18_IS1A_S1C_NSX_INSB_IJNSB_IJS1D_NSC_ILi16EEEEEES1F_S1H_EEENSB_IJS1J_S1K_NSB_IJSZ_NSC_ILi4096EEEEEEEEEEEEEvEEEENS_8epilogue10collective6detail29Sm90TmaWarpSpecializedAdapterINS23_15DefaultEpilogueISN_NSB_IJNSB_IJlllEEESE_SZ_EEES28_NS22_6thread17LinearCombinationISN_Li1EffLNS29_9ScaleType4KindE0ELNS_15FloatRoundStyleE2ESN_EENS_4gemm15EpilogueDefaultEEEEEvvEEEEvNT_6ParamsE:
[----:B------:R-:W0:Y:S01]  /*0000*/  LDC R1, c[0x0][0x28] ;  /* 0x00000a00ff017b82 */ /* 0x000e220000000800 */
[----:B------:R-:W1:Y:S01]  /*0010*/  S2R R9, SR_TID.X ;  /* 0x0000000000097919 */ /* 0x000e620000002100 */
[----:B------:R-:W-:Y:S01]  /*0020*/  ELECT P0, URZ, PT ;  /* 0x00000000003f782f */ /* 0x000fe20003800000 */
[----:B------:R-:W-:Y:S01]  /*0030*/  BSSY B0, `(.L_x_0) ;  /* 0x0000017000007945 */ /* 0x000fe20003800000 */
[----:B0-----:R-:W-:Y:S01]  /*0040*/  VIADD R1, R1, 0xfffffd90 ;  /* 0xfffffd9001017836 */ /* 0x001fe20000000000 */
[----:B------:R-:W0:Y:S01]  /*0050*/  S2R R4, SR_CTAID.X ;  /* 0x0000000000047919 */ /* 0x000e220000002500 */
[--C-:B-1----:R-:W-:Y:S02]  /*0060*/  SHF.R.U32.HI R0, RZ, 0x5, R9.reuse ;  /* 0x00000005ff007819 */ /* 0x102fe40000011609 */
[----:B------:R-:W-:-:S03]  /*0070*/  SHF.R.U32.HI R3, RZ, 0x7, R9 ;  /* 0x00000007ff037819 */ /* 0x000fc60000011609 */
[----:B------:R-:W1:Y:S04]  /*0080*/  SHFL.IDX PT, R2, R0, RZ, 0x1f ;  /* 0x00001fff00027589 */ /* 0x000e6800000e0000 */
[----:B------:R-:W2:Y:S01]  /*0090*/  SHFL.IDX PT, R3, R3, RZ, 0x1f ;  /* 0x00001fff03037589 */ /* 0x000ea200000e0000 */
[----:B-1----:R-:W-:Y:S02]  /*00a0*/  R2UR UR4, R2 ;  /* 0x00000000020472ca */ /* 0x002fe400000e0000 */
[----:B------:R-:W-:-:S11]  /*00b0*/  SHF.R.S32.HI R2, RZ, 0x1f, R9 ;  /* 0x0000001fff027819 */ /* 0x000fd60000011409 */
[----:B------:R-:W-:Y:S02]  /*00c0*/  USHF.R.S32.HI UR5, URZ, 0x1f, UR4 ;  /* 0x0000001f3f057899 */ /* 0x000fe40008011404 */
[----:B------:R-:W-:Y:S02]  /*00d0*/  ISETP.NE.OR P0, PT, RZ, UR4, !P0 ;  /* 0x00000004ff007c0c */ /* 0x000fe4000c705670 */
[----:B------:R-:W-:-:S04]  /*00e0*/  ULEA.HI UR5, UR5, UR4, URZ, 0x2 ;  /* 0x0000000405057291 */ /* 0x000fc8000f8f103f */
[----:B------:R-:W-:-:S04]  /*00f0*/  ULOP3.LUT UR5, UR5, 0xfffffffc, URZ, 0xc0, !UPT ;  /* 0xfffffffc05057892 */ /* 0x000fc8000f8ec03f */
[----:B------:R-:W-:-:S03]  /*0100*/  UIADD3 UR7, UR4, -UR5, URZ ;  /* 0x8000000504077290 */ /* 0x000fc6000fffe03f */
[----:B0-2---:R-:W-:Y:S09]  /*0110*/  @P0 BRA `(.L_x_1) ;  /* 0x0000000000200947 */ /* 0x005ff20003800000 */
[----:B------:R-:W-:Y:S02]  /*0120*/  ULDC.64 UR4, c[0x0][0x198] ;  /* 0x0000660000047ab9 */ /* 0x000fe40000000a00 */
[----:B------:R-:W-:Y:S02]  /*0130*/  UIADD3 UR8, UP0, UR4, 0xf0, URZ ;  /* 0x000000f004087890 */ /* 0x000fe4000ff1e03f */
[----:B------:R-:W-:Y:S02]  /*0140*/  UIADD3 UR4, UP1, UR4, 0x1f0, URZ ;  /* 0x000001f004047890 */ /* 0x000fe4000ff3e03f */
[----:B------:R-:W-:Y:S02]  /*0150*/  UIADD3.X UR9, URZ, UR5, URZ, UP0, !UPT ;  /* 0x000000053f097290 */ /* 0x000fe400087fe43f */
[----:B------:R-:W-:-:S07]  /*0160*/  UIADD3.X UR5, URZ, UR5, URZ, UP1, !UPT ;  /* 0x000000053f057290 */ /* 0x000fce0008ffe43f */
[----:B------:R0:W-:Y:S02]  /*0170*/  UTMACCTL.PF [UR8] ;  /* 0x00000000080079b9 */ /* 0x0001e40008040000 */
[----:B------:R0:W-:Y:S02]  /*0180*/  UTMACCTL.PF [UR4] ;  /* 0x00000000040079b9 */ /* 0x0001e40008040000 */
[----:B0-----:R-:W-:Y:S01]  /*0190*/  NOP ;  /* 0x0000000000007918 */ /* 0x001fe20000000000 */
.L_x_1:
[----:B------:R-:W-:Y:S05]  /*01a0*/  BSYNC B0 ;  /* 0x0000000000007941 */ /* 0x000fea0003800000 */
.L_x_0:
[----:B------:R-:W0:Y:S01]  /*01b0*/  SHFL.IDX PT, R0, R0, RZ, 0x1f ;  /* 0x00001fff00007589 */ /* 0x000e2200000e0000 */
[----:B------:R-:W-:Y:S02]  /*01c0*/  LEA.HI R2, R2, R9, RZ, 0x7 ;  /* 0x0000000902027211 */ /* 0x000fe400078f38ff */
[----:B------:R-:W-:Y:S01]  /*01d0*/  R2UR UR11, R3 ;  /* 0x00000000030b72ca */ /* 0x000fe200000e0000 */
[----:B------:R-:W1:Y:S01]  /*01e0*/  S2R R11, SR_CTAID.Y ;  /* 0x00000000000b7919 */ /* 0x000e620000002600 */
[----:B------:R-:W-:Y:S02]  /*01f0*/  LOP3.LUT R2, R2, 0xffffff80, RZ, 0xc0, !PT ;  /* 0xffffff8002027812 */ /* 0x000fe400078ec0ff */
[----:B------:R-:W-:-:S03]  /*0200*/  I2FP.F32.U32 R6, R4 ;  /* 0x0000000400067245 */ /* 0x000fc60000201000 */
[----:B------:R-:W-:-:S05]  /*0210*/  IMAD.IADD R7, R9, 0x1, -R2 ;  /* 0x0000000109077824 */ /* 0x000fca00078e0a02 */
[----:B------:R-:W-:Y:S01]  /*0220*/  SHF.R.S32.HI R8, RZ, 0x1f, R7 ;  /* 0x0000001fff087819 */ /* 0x000fe20000011407 */
[----:B------:R-:W-:Y:S02]  /*0230*/  ULOP3.LUT UP0, URZ, UR11, UR7, URZ, 0xfc, !UPT ;  /* 0x000000070b3f7292 */ /* 0x000fe4000f80fc3f */
[----:B------:R-:W-:Y:S01]  /*0240*/  UISETP.NE.AND UP1, UPT, UR11, 0x1, UPT ;  /* 0x000000010b00788c */ /* 0x000fe2000bf25270 */
[----:B------:R-:W-:Y:S01]  /*0250*/  LEA.HI R2, R8, R7, RZ, 0x3 ;  /* 0x0000000708027211 */ /* 0x000fe200078f18ff */
[----:B------:R-:W-:-:S03]  /*0260*/  USEL UR6, URZ, 0x1, UP0 ;  /* 0x000000013f067887 */ /* 0x000fc60008000000 */
[--C-:B------:R-:W-:Y:S01]  /*0270*/  SHF.R.S32.HI R3, RZ, 0x3, R2.reuse ;  /* 0x00000003ff037819 */ /* 0x100fe20000011402 */
[----:B------:R-:W-:Y:S01]  /*0280*/  USEL UR6, UR6, 0x2, UP1 ;  /* 0x0000000206067887 */ /* 0x000fe20008800000 */
[----:B0-----:R-:W-:Y:S02]  /*0290*/  ISETP.NE.AND P0, PT, R0, RZ, PT ;  /* 0x000000ff0000720c */ /* 0x001fe40003f05270 */
[----:B------:R-:W-:Y:S02]  /*02a0*/  SHF.R.S32.HI R2, RZ, 0x1f, R2 ;  /* 0x0000001fff027819 */ /* 0x000fe40000011402 */
[----:B------:R-:W-:Y:S02]  /*02b0*/  SHF.R.S32.HI R5, RZ, 0x1f, R0 ;  /* 0x0000001fff057819 */ /* 0x000fe40000011400 */
[----:B------:R-:W-:Y:S02]  /*02c0*/  LEA.HI R2, R2, R3, RZ, 0x2 ;  /* 0x0000000302027211 */ /* 0x000fe400078f10ff */
[----:B------:R-:W-:-:S05]  /*02d0*/  LEA.HI R5, R5, R0, RZ, 0x2 ;  /* 0x0000000005057211 */ /* 0x000fca00078f10ff */
[----:B-1----:R-:W-:Y:S05]  /*02e0*/  @P0 BRA `(.L_x_2) ;  /* 0x00000000008c0947 */ /* 0x002fea0003800000 */
[----:B------:R-:W-:Y:S01]  /*02f0*/  ELECT P0, URZ, PT ;  /* 0x00000000003f782f */ /* 0x000fe20003800000 */
[----:B------:R-:W-:-:S12]  /*0300*/  BSSY B0, `(.L_x_2) ;  /* 0x0000021000007945 */ /* 0x000fd80003800000 */
[----:B------:R-:W-:Y:S05]  /*0310*/  @!P0 BRA `(.L_x_3) ;  /* 0x00000000007c8947 */ /* 0x000fea0003800000 */
[----:B------:R-:W0:Y:S01]  /*0320*/  S2UR UR10, SR_CgaCtaId ;  /* 0x00000000000a79c3 */ /* 0x000e220000008800 */
[----:B------:R-:W-:Y:S01]  /*0330*/  UMOV UR4, 0x400 ;  /* 0x0000040000047882 */ /* 0x000fe20000000000 */
[----:B------:R-:W-:Y:S01]  /*0340*/  UMOV UR5, 0x1 ;  /* 0x0000000100057882 */ /* 0x000fe20000000000 */
[----:B------:R-:W-:Y:S02]  /*0350*/  UMOV UR8, 0x2 ;  /* 0x0000000200087882 */ /* 0x000fe40000000000 */
[----:B------:R-:W-:-:S04]  /*0360*/  UIADD3 UR8, -UR8, 0x100000, URZ ;  /* 0x0010000008087890 */ /* 0x000fc8000fffe13f */
[----:B------:R-:W-:Y:S02]  /*0370*/  USHF.L.U32 UR9, UR8, 0xb, URZ ;  /* 0x0000000b08097899 */ /* 0x000fe4000800063f */
[----:B------:R-:W-:Y:S02]  /*0380*/  USHF.L.U32 UR8, UR8, 0x1, URZ ;  /* 0x0000000108087899 */ /* 0x000fe4000800063f */
[----:B0-----:R-:W-:Y:S02]  /*0390*/  ULEA UR10, UR10, UR4, 0x18 ;  /* 0x000000040a0a7291 */ /* 0x001fe4000f8ec03f */
[----:B------:R-:W-:-:S04]  /*03a0*/  UIADD3 UR4, -UR5, 0x100000, URZ ;  /* 0x0010000005047890 */ /* 0x000fc8000fffe13f */
[----:B------:R-:W-:Y:S02]  /*03b0*/  USHF.L.U32 UR5, UR4, 0xb, URZ ;  /* 0x0000000b04057899 */ /* 0x000fe4000800063f */
[----:B------:R-:W-:Y:S01]  /*03c0*/  USHF.L.U32 UR4, UR4, 0x1, URZ ;  /* 0x0000000104047899 */ /* 0x000fe2000800063f */
[----:B------:R-:W0:Y:S11]  /*03d0*/  FENCE.VIEW.ASYNC.S ;  /* 0x00000000000073c6 */ /* 0x000e360000000000 */
[----:B0-----:R0:W1:Y:S01]  /*03e0*/  SYNCS.EXCH.64 URZ, [UR10+0x36000], UR4 ;  /* 0x036000040a3f75b2 */ /* 0x0010620008000100 */
[----:B------:R0:W2:Y:S01]  /*03f0*/  SYNCS.EXCH.64 URZ, [UR10+0x36048], UR8 ;  /* 0x036048080a3f75b2 */ /* 0x0000a20008000100 */
[----:B------:R0:W3:Y:S01]  /*0400*/  SYNCS.EXCH.64 URZ, [UR10+0x36008], UR4 ;  /* 0x036008040a3f75b2 */ /* 0x0000e20008000100 */
[----:B------:R0:W4:Y:S01]  /*0410*/  SYNCS.EXCH.64 URZ, [UR10+0x36050], UR8 ;  /* 0x036050080a3f75b2 */ /* 0x0001220008000100 */
[----:B------:R0:W0:Y:S01]  /*0420*/  SYNCS.EXCH.64 URZ, [UR10+0x36010], UR4 ;  /* 0x036010040a3f75b2 */ /* 0x0000220008000100 */
        /* <DEDUP_REMOVED lines=13> */
[----:B------:R-:W-:Y:S01]  /*0500*/  NOP ;  /* 0x0000000000007918 */ /* 0x000fe20000000000 */
.L_x_3:
[----:B0-----:R-:W-:Y:S05]  /*0510*/  BSYNC B0 ;  /* 0x0000000000007941 */ /* 0x001fea0003800000 */
.L_x_2:
[----:B------:R-:W-:Y:S01]  /*0520*/  ULDC UR4, c[0x0][0x150] ;  /* 0x0000540000047ab9 */ /* 0x000fe20000000800 */
[----:B------:R-:W-:Y:S01]  /*0530*/  LOP3.LUT R2, R2, 0xfffffffc, RZ, 0xc0, !PT ;  /* 0xfffffffc02027812 */ /* 0x000fe200078ec0ff */
[----:B------:R-:W-:Y:S01]  /*0540*/  FMUL R6, R6, UR4 ;  /* 0x0000000406067c20 */ /* 0x000fe20008400000 */
[----:B------:R-:W-:Y:S01]  /*0550*/  LOP3.LUT R5, R5, 0x3ffffffc, RZ, 0xc0, !PT ;  /* 0x3ffffffc05057812 */ /* 0x000fe200078ec0ff */
[----:B------:R-:W-:Y:S01]  /*0560*/  ULDC UR4, c[0x0][0x154] ;  /* 0x0000550000047ab9 */ /* 0x000fe20000000800 */
[----:B------:R-:W0:Y:S01]  /*0570*/  LDC R10, c[0x0][0x140] ;  /* 0x00005000ff0a7b82 */ /* 0x000e220000000800 */
[----:B------:R-:W-:Y:S01]  /*0580*/  IMAD.IADD R2, R3, 0x1, -R2 ;  /* 0x0000000103027824 */ /* 0x000fe200078e0a02 */
[----:B------:R-:W-:Y:S01]  /*0590*/  LOP3.LUT P0, RZ, R7, 0x7, RZ, 0xc0, !PT ;  /* 0x0000000707ff7812 */ /* 0x000fe2000780c0ff */
[----:B------:R-:W5:Y:S01]  /*05a0*/  F2I.U32.TRUNC.NTZ R6, R6 ;  /* 0x0000000600067305 */ /* 0x000f62000020f000 */
[----:B------:R-:W-:Y:S01]  /*05b0*/  IMAD.IADD R5, R0, 0x1, -R5 ;  /* 0x0000000100057824 */ /* 0x000fe200078e0a05 */
[----:B------:R-:W-:Y:S01]  /*05c0*/  NOP ;  /* 0x0000000000007918 */ /* 0x000fe20000000000 */
[----:B------:R-:W-:-:S02]  /*05d0*/  NOP ;  /* 0x0000000000007918 */ /* 0x000fc40000000000 */
[----:B------:R-:W-:Y:S01]  /*05e0*/  IMAD R2, R5, 0x4, R2 ;  /* 0x0000000405027824 */ /* 0x000fe200078e0202 */
[----:B------:R-:W-:-:S04]  /*05f0*/  I2FP.F32.U32 R5, R11 ;  /* 0x0000000b00057245 */ /* 0x000fc80000201000 */
[----:B------:R-:W-:Y:S01]  /*0600*/  LEA.HI R0, R2, R2, RZ, 0x1 ;  /* 0x0000000202007211 */ /* 0x000fe200078f08ff */
[----:B------:R-:W-:Y:S01]  /*0610*/  FMUL R5, R5, UR4 ;  /* 0x0000000405057c20 */ /* 0x000fe20008400000 */
[----:B------:R-:W-:Y:S02]  /*0620*/  ULDC UR4, c[0x0][0x144] ;  /* 0x0000510000047ab9 */ /* 0x000fe40000000800 */
[----:B------:R-:W-:Y:S01]  /*0630*/  LOP3.LUT R3, R0, 0xfffffffe, RZ, 0xc0, !PT ;  /* 0xfffffffe00037812 */ /* 0x000fe200078ec0ff */
[----:B-----5:R-:W-:Y:S02]  /*0640*/  IMAD.MOV R13, RZ, RZ, -R6 ;  /* 0x000000ffff0d7224 */ /* 0x020fe400078e0a06 */
[----:B------:R-:W5:Y:S02]  /*0650*/  F2I.U32.TRUNC.NTZ R5, R5 ;  /* 0x0000000500057305 */ /* 0x000f64000020f000 */
[----:B------:R-:W-:Y:S02]  /*0660*/  IMAD.IADD R3, R2, 0x1, -R3 ;  /* 0x0000000102037824 */ /* 0x000fe400078e0a03 */
[----:B------:R-:W-:Y:S01]  /*0670*/  IMAD R0, R13, UR4, R4 ;  /* 0x000000040d007c24 */ /* 0x000fe2000f8e0204 */
[----:B------:R-:W-:Y:S01]  /*0680*/  ULDC UR4, c[0x0][0x148] ;  /* 0x0000520000047ab9 */ /* 0x000fe20000000800 */
[----:B0-----:R-:W-:-:S03]  /*0690*/  ISETP.EQ.U32.AND P1, PT, R10, 0x1, PT ;  /* 0x000000010a00780c */ /* 0x001fc60003f22070 */
[----:B------:R-:W-:Y:S01]  /*06a0*/  ISETP.NE.AND P2, PT, R3, R0, PT ;  /* 0x000000000300720c */ /* 0x000fe20003f45270 */
[----:B------:R-:W-:-:S05]  /*06b0*/  IMAD.SHL.U32 R3, R2, 0x4, RZ ;  /* 0x0000000402037824 */ /* 0x000fca00078e00ff */
[----:B------:R-:W-:Y:S01]  /*06c0*/  LOP3.LUT R6, R2, 0xc, R3, 0x78, !PT ;  /* 0x0000000c02067812 */ /* 0x000fe200078e7803 */
[----:B-----5:R-:W-:Y:S02]  /*06d0*/  IMAD.MOV R2, RZ, RZ, -R5 ;  /* 0x000000ffff027224 */ /* 0x020fe400078e0a05 */
[----:B------:R-:W-:Y:S01]  /*06e0*/  IMAD.MOV.U32 R5, RZ, RZ, 0x1 ;  /* 0x00000001ff057424 */ /* 0x000fe200078e00ff */
[----:B------:R-:W-:Y:S01]  /*06f0*/  ISETP.LT.U32.AND P0, PT, R6, 0x2, !P0 ;  /* 0x000000020600780c */ /* 0x000fe20004701070 */
[----:B------:R-:W-:Y:S02]  /*0700*/  IMAD R3, R2, UR4, R11 ;  /* 0x0000000402037c24 */ /* 0x000fe4000f8e020b */
[----:B------:R-:W-:-:S04]  /*0710*/  @P2 LEA.HI R0, R6, R6, RZ, 0x1 ;  /* 0x0000000606002211 */ /* 0x000fc800078f08ff */
[----:B------:R-:W-:-:S04]  /*0720*/  @P2 SHF.R.S32.HI R0, RZ, 0x1, R0 ;  /* 0x00000001ff002819 */ /* 0x000fc80000011400 */
[----:B------:R-:W-:Y:S02]  /*0730*/  @P2 ISETP.NE.AND P3, PT, R0, R3, PT ;  /* 0x000000030000220c */ /* 0x000fe40003f65270 */
[----:B------:R-:W-:Y:S02]  /*0740*/  SEL R0, RZ, 0x1, !P0 ;  /* 0x00000001ff007807 */ /* 0x000fe40004000000 */
[----:B------:R-:W-:-:S04]  /*0750*/  @P2 SEL R5, RZ, 0x1, P3 ;  /* 0x00000001ff052807 */ /* 0x000fc80001800000 */
[----:B------:R-:W-:Y:S01]  /*0760*/  LOP3.LUT R5, R5, R0, RZ, 0xc0, !PT ;  /* 0x0000000005057212 */ /* 0x000fe200078ec0ff */
[----:B------:R-:W-:Y:S06]  /*0770*/  @!P1 BRA `(.L_x_4) ;  /* 0x0000000000089947 */ /* 0x000fec0003800000 */
[----:B-1234-:R-:W-:Y:S01]  /*0780*/  UCGABAR_ARV ;  /* 0x00000000000079c7 */ /* 0x01efe20008000000 */
[----:B------:R-:W-:Y:S05]  /*0790*/  BRA `(.L_x_5) ;  /* 0x0000000000047947 */ /* 0x000fea0003800000 */
.L_x_4:
[----:B-1234-:R-:W-:Y:S01]  /*07a0*/  NOP ;  /* 0x0000000000007918 */ /* 0x01efe20000000000 */
.L_x_5:
[----:B------:R-:W-:Y:S01]  /*07b0*/  ULDC.64 UR4, c[0x0][0x598] ;  /* 0x0001660000047ab9 */ /* 0x000fe20000000a00 */
[----:B------:R-:W-:Y:S01]  /*07c0*/  ULDC.64 UR14, c[0x0][0x208] ;  /* 0x00008200000e7ab9 */ /* 0x000fe20000000a00 */
[----:B------:R-:W-:-:S04]  /*07d0*/  ISETP.NE.U32.AND P0, PT, RZ, UR4, PT ;  /* 0x00000004ff007c0c */ /* 0x000fc8000bf05070 */
[----:B------:R-:W-:-:S13]  /*07e0*/  ISETP.NE.AND.EX P0, PT, RZ, UR5, PT, P0 ;  /* 0x00000005ff007c0c */ /* 0x000fda000bf05300 */
[----:B------:R-:W-:Y:S05]  /*07f0*/  @!P0 BRA `(.L_x_6) ;  /* 0x0000000000208947 */ /* 0x000fea0003800000 */
[----:B------:R-:W0:Y:S02]  /*0800*/  LDC.64 R2, c[0x0][0x598] ;  /* 0x00016600ff027b82 */ /* 0x000e240000000a00 */
[----:B0-----:R-:W2:Y:S02]  /*0810*/  LDG.E.64 R2, desc[UR14][R2.64] ;  /* 0x0000000e02027981 */ /* 0x001ea4000c1e1b00 */
[----:B--2---:R-:W-:-:S04]  /*0820*/  ISETP.NE.U32.AND P0, PT, R2, RZ, PT ;  /* 0x000000ff0200720c */ /* 0x004fc80003f05070 */
[----:B------:R-:W-:-:S13]  /*0830*/  ISETP.NE.AND.EX P0, PT, R3, RZ, PT, P0 ;  /* 0x000000ff0300720c */ /* 0x000fda0003f05300 */
[----:B------:R-:W-:Y:S05]  /*0840*/  @!P0 BRA `(.L_x_6) ;  /* 0x00000000000c8947 */ /* 0x000fea0003800000 */
[----:B------:R-:W2:Y:S02]  /*0850*/  LD.E R2, desc[UR14][R2.64] ;  /* 0x0000000e02027980 */ /* 0x000ea4000c101900 */
[----:B--2---:R-:W-:Y:S01]  /*0860*/  R2UR UR13, R2 ;  /* 0x00000000020d72ca */ /* 0x004fe200000e0000 */
[----:B------:R-:W-:-:S14]  /*0870*/  BRA `(.L_x_7) ;  /* 0x0000000000247947 */ /* 0x000fdc0003800000 */
.L_x_6:
[----:B------:R-:W-:Y:S02]  /*0880*/  ULDC.64 UR4, c[0x0][0x588] ;  /* 0x0001620000047ab9 */ /* 0x000fe40000000a00 */
[----:B------:R-:W-:-:S04]  /*0890*/  ISETP.NE.U32.AND P0, PT, RZ, UR4, PT ;  /* 0x00000004ff007c0c */ /* 0x000fc8000bf05070 */
[----:B------:R-:W-:-:S13]  /*08a0*/  ISETP.NE.AND.EX P0, PT, RZ, UR5, PT, P0 ;  /* 0x00000005ff007c0c */ /* 0x000fda000bf05300 */
[----:B------:R-:W-:Y:S05]  /*08b0*/  @!P0 BRA `(.L_x_8) ;  /* 0x0000000000108947 */ /* 0x000fea0003800000 */
[----:B------:R-:W0:Y:S02]  /*08c0*/  LDC.64 R2, c[0x0][0x588] ;  /* 0x00016200ff027b82 */ /* 0x000e240000000a00 */
[----:B0-----:R-:W2:Y:S02]  /*08d0*/  LDG.E R2, desc[UR14][R2.64] ;  /* 0x0000000e02027981 */ /* 0x001ea4000c1e1900 */
[----:B--2---:R-:W-:Y:S01]  /*08e0*/  R2UR UR13, R2 ;  /* 0x00000000020d72ca */ /* 0x004fe200000e0000 */
[----:B------:R-:W-:-:S14]  /*08f0*/  BRA `(.L_x_7) ;  /* 0x0000000000047947 */ /* 0x000fdc0003800000 */
.L_x_8:
[----:B------:R-:W-:-:S05]  /*0900*/  ULDC UR13, c[0x0][0x580] ;  /* 0x00016000000d7ab9 */ /* 0x000fca0000000800 */
.L_x_7:
[----:B------:R-:W-:Y:S02]  /*0910*/  ULDC.64 UR4, c[0x0][0x5a0] ;  /* 0x0001680000047ab9 */ /* 0x000fe40000000a00 */
        /* <DEDUP_REMOVED lines=11> */
.L_x_9:
        /* <DEDUP_REMOVED lines=8> */
.L_x_11:
[----:B------:R-:W-:-:S05]  /*0a50*/  ULDC UR16, c[0x0][0x584] ;  /* 0x0001610000107ab9 */ /* 0x000fca0000000800 */
.L_x_10:
[----:B------:R-:W-:Y:S01]  /*0a60*/  ULDC UR4, c[0x0][0x3c4] ;  /* 0x0000f10000047ab9 */ /* 0x000fe20000000800 */
[----:B------:R-:W-:Y:S01]  /*0a70*/  ULDC.64 UR26, c[0x0][0x3c8] ;  /* 0x0000f200001a7ab9 */ /* 0x000fe20000000a00 */
[----:B------:R-:W-:-:S04]  /*0a80*/  UIADD3 UR4, UR4, 0x1f, URZ ;  /* 0x0000001f04047890 */ /* 0x000fc8000fffe03f */
[----:B------:R-:W-:-:S04]  /*0a90*/  USHF.R.S32.HI UR5, URZ, 0x1f, UR4 ;  /* 0x0000001f3f057899 */ /* 0x000fc80008011404 */
[----:B------:R-:W-:-:S04]  /*0aa0*/  ULEA.HI UR4, UR5, UR4, URZ, 0x5 ;  /* 0x0000000405047291 */ /* 0x000fc8000f8f283f */
[----:B------:R-:W-:-:S04]  /*0ab0*/  USHF.R.S32.HI UR4, URZ, 0x5, UR4 ;  /* 0x000000053f047899 */ /* 0x000fc80008011404 */
[----:B------:R-:W-:-:S04]  /*0ac0*/  UIMAD UR5, UR4, UR26, URZ ;  /* 0x0000001a040572a4 */ /* 0x000fc8000f8e023f */
[----:B------:R-:W-:Y:S01]  /*0ad0*/  UIMAD UR5, UR5, UR27, URZ ;  /* 0x0000001b050572a4 */ /* 0x000fe2000f8e023f */
[----:B------:R-:W-:Y:S11]  /*0ae0*/  @!P1 BRA `(.L_x_12) ;  /* 0x00000000000c9947 */ /* 0x000ff60003800000 */
[----:B------:R-:W-:Y:S01]  /*0af0*/  UCGABAR_WAIT ;  /* 0x0000000000007dc7 */ /* 0x000fe20008000000 */
[----:B------:R-:W-:Y:S01]  /*0b00*/  CCTL.IVALL ;  /* 0x00000000ff00798f */ /* 0x000fe20002000000 */
[----:B------:R-:W-:Y:S05]  /*0b10*/  BRA `(.L_x_13) ;  /* 0x0000000000047947 */ /* 0x000fea0003800000 */
.L_x_12:
[----:B------:R-:W-:Y:S06]  /*0b20*/  BAR.SYNC.DEFER_BLOCKING 0x0 ;  /* 0x0000000000007b1d */ /* 0x000fec0000010000 */
.L_x_13:
[----:B------:R-:W-:-:S13]  /*0b30*/  ISETP.NE.AND P0, PT, RZ, UR11, PT ;  /* 0x0000000bff007c0c */ /* 0x000fda000bf05270 */
[----:B------:R-:W-:Y:S05]  /*0b40*/  @!P0 BRA `(.L_x_14) ;  /* 0x0000013000608947 */ /* 0x000fea0003800000 */
[----:B------:R-:W-:-:S06]  /*0b50*/  UISETP.NE.AND UP0, UPT, UR11, 0x1, UPT ;  /* 0x000000010b00788c */ /* 0x000fcc000bf05270 */
[----:B------:R-:W-:-:S13]  /*0b60*/  PLOP3.LUT P0, PT, PT, PT, UP0, 0x80, 0x0 ;  /* 0x000000000000781c */ /* 0x000fda0003f0f008 */
[----:B------:R-:W-:Y:S05]  /*0b70*/  @P0 EXIT ;  /* 0x000000000000094d */ /* 0x000fea0003800000 */
[----:B------:R0:W-:Y:S01]  /*0b80*/  STL [R1], RZ ;  /* 0x000000ff01007387 */ /* 0x0001e20000100800 */
[----:B------:R-:W-:Y:S01]  /*0b90*/  UISETP.GE.AND UP0, UPT, UR5, 0x1, UPT ;  /* 0x000000010500788c */ /* 0x000fe2000bf06270 */
[----:B------:R-:W-:Y:S01]  /*0ba0*/  CS2R R86, SRZ ;  /* 0x0000000000567805 */ /* 0x000fe2000001ff00 */
[----:B------:R-:W-:Y:S01]  /*0bb0*/  UMOV UR4, URZ ;  /* 0x0000003f00047c82 */ /* 0x000fe20008000000 */
[----:B------:R0:W-:Y:S01]  /*0bc0*/  STL [R1+0x4], RZ ;  /* 0x000004ff01007387 */ /* 0x0001e20000100800 */
[----:B------:R-:W-:Y:S02]  /*0bd0*/  CS2R R152, SRZ ;  /* 0x0000000000987805 */ /* 0x000fe4000001ff00 */
[----:B------:R-:W-:Y:S02]  /*0be0*/  CS2R R154, SRZ ;  /* 0x00000000009a7805 */ /* 0x000fe4000001ff00 */
[----:B------:R-:W-:Y:S01]  /*0bf0*/  PLOP3.LUT P0, PT, PT, PT, UP0, 0x80, 0x0 ;  /* 0x000000000000781c */ /* 0x000fe20003f0f008 */
[----:B------:R0:W-:Y:S01]  /*0c00*/  STL [R1+0x8], RZ ;  /* 0x000008ff01007387 */ /* 0x0001e20000100800 */
[----:B------:R-:W-:-:S02]  /*0c10*/  CS2R R156, SRZ ;  /* 0x00000000009c7805 */ /* 0x000fc4000001ff00 */
[----:B------:R-:W-:Y:S02]  /*0c20*/  CS2R R158, SRZ ;  /* 0x00000000009e7805 */ /* 0x000fe4000001ff00 */
[----:B------:R-:W-:Y:S01]  /*0c30*/  CS2R R160, SRZ ;  /* 0x0000000000a07805 */ /* 0x000fe2000001ff00 */
[----:B------:R0:W-:Y:S01]  /*0c40*/  STL [R1+0xc], RZ ;  /* 0x00000cff01007387 */ /* 0x0001e20000100800 */
[----:B------:R-:W-:Y:S02]  /*0c50*/  CS2R R162, SRZ ;  /* 0x0000000000a27805 */ /* 0x000fe4000001ff00 */
[----:B------:R-:W-:Y:S02]  /*0c60*/  CS2R R164, SRZ ;  /* 0x0000000000a47805 */ /* 0x000fe4000001ff00 */
[----:B------:R-:W-:Y:S01]  /*0c70*/  CS2R R166, SRZ ;  /* 0x0000000000a67805 */ /* 0x000fe2000001ff00 */
        /* <DEDUP_REMOVED lines=116> */
[----:B------:R0:W-:Y:S04]  /*13c0*/  STL [R1+0x84], RZ ;  /* 0x000084ff01007387 */ /* 0x0001e80000100800 */
        /* <DEDUP_REMOVED lines=29> */
[----:B------:R0:W-:Y:S01]  /*15a0*/  STL [R1+0xfc], RZ ;  /* 0x0000fcff01007387 */ /* 0x0001e20000100800 */
[----:B------:R-:W-:Y:S05]  /*15b0*/  @!P0 BRA `(.L_x_15) ;  /* 0x0000000c00f88947 */ /* 0x000fea0003800000 */
[----:B------:R-:W-:-:S04]  /*15c0*/  ULOP3.LUT UR4, UR6, 0x1, URZ, 0xfc, !UPT ;  /* 0x0000000106047892 */ /* 0x000fc8000f8efc3f */
[----:B------:R-:W-:-:S06]  /*15d0*/  UISETP.NE.AND UP0, UPT, UR4, 0x3, UPT ;  /* 0x000000030400788c */ /* 0x000fcc000bf05270 */
[----:B------:R-:W-:-:S13]  /*15e0*/  PLOP3.LUT P1, PT, PT, PT, UP0, 0x80, 0x0 ;  /* 0x000000000000781c */ /* 0x000fda0003f2f008 */
[----:B------:R-:W-:Y:S05]  /*15f0*/  @!P1 BRA `(.L_x_16) ;  /* 0x0000000000049947 */ /* 0x000fea0003800000 */
[----:B------:R-:W-:Y:S01]  /*1600*/  BPT.TRAP 0x1 ;  /* 0x000000040000795c */ /* 0x000fe20000300000 */
.L_x_16:
[----:B------:R-:W1:Y:S01]  /*1610*/  S2UR UR7, SR_CgaCtaId ;  /* 0x00000000000779c3 */ /* 0x000e620000008800 */
[----:B------:R-:W-:Y:S01]  /*1620*/  SHF.L.U32 R0, RZ, 0x1f, RZ ;  /* 0x0000001fff007819 */ /* 0x000fe200000006ff */
[----:B------:R-:W-:Y:S02]  /*1630*/  UMOV UR4, 0x400 ;  /* 0x0000040000047882 */ /* 0x000fe40000000000 */
[----:B-1----:R-:W-:-:S12]  /*1640*/  ULEA UR4, UR7, UR4, 0x18 ;  /* 0x0000000407047291 */ /* 0x002fd8000f8ec03f */
.L_x_17:
[----:B-1----:R-:W-:-:S04]  /*1650*/  IMAD.U32 R3, RZ, RZ, UR4 ;  /* 0x00000004ff037e24 */ /* 0x002fc8000f8e00ff */
[----:B------:R1:W2:Y:S03]  /*1660*/  SYNCS.PHASECHK.TRANS64.TRYWAIT P1, [R3+URZ+0x36000], R0 ;  /* 0x03600000030075a7 */ /* 0x0002a6000802017f */
[----:B--2---:R-:W-:Y:S05]  /*1670*/  @!P1 NANOSLEEP.SYNCS 0x989680 ;  /* 0x009896800000995d */ /* 0x004fea0003900000 */
[----:B------:R-:W2:Y:S02]  /*1680*/  @!P1 SYNCS.PHASECHK.TRANS64 P1, [R3+URZ+0x36000], R0 ;  /* 0x03600000030095a7 */ /* 0x000ea4000802007f */
[----:B--2---:R-:W-:Y:S05]  /*1690*/  @!P1 BRA `(.L_x_17) ;  /* 0xfffffffc00ec9947 */ /* 0x004fea000383ffff */
[----:B------:R-:W-:Y:S01]  /*16a0*/  UIADD3 UR7, UR4, 0x24000, URZ ;  /* 0x0002400004077890 */ /* 0x000fe2000fffe03f */
[----:B------:R-:W-:Y:S01]  /*16b0*/  WARPGROUP.ARRIVE ;  /* 0x00000000000079c5 */ /* 0x000fe20000000000 */
[----:B------:R-:W-:Y:S02]  /*16c0*/  USHF.R.U32.HI UR4, URZ, 0x4, UR4 ;  /* 0x000000043f047899 */ /* 0x000fe40008011604 */
[----:B------:R-:W-:Y:S02]  /*16d0*/  USHF.R.U32.HI UR7, URZ, 0x4, UR7 ;  /* 0x000000043f077899 */ /* 0x000fe40008011607 */
[----:B------:R-:W-:Y:S02]  /*16e0*/  ULOP3.LUT UR4, UR4, 0x3fff, URZ, 0xc0, !UPT ;  /* 0x00003fff04047892 */ /* 0x000fe4000f8ec03f */
[----:B------:R-:W-:Y:S02]  /*16f0*/  ULOP3.LUT UR7, UR7, 0x3fff, URZ, 0xc0, !UPT ;  /* 0x00003fff07077892 */ /* 0x000fe4000f8ec03f */
[----:B------:R-:W-:-:S02]  /*1700*/  ULOP3.LUT UR4, UR4, 0x10000, URZ, 0xfc, !UPT ;  /* 0x0001000004047892 */ /* 0x000fc4000f8efc3f */
[----:B------:R-:W-:Y:S01]  /*1710*/  ULOP3.LUT UR7, UR7, 0x10000, URZ, 0xfc, !UPT ;  /* 0x0001000007077892 */ /* 0x000fe2000f8efc3f */
[----:B------:R-:W-:Y:S01]  /*1720*/  UMOV UR9, 0x80000020 ;  /* 0x8000002000097882 */ /* 0x000fe20000000000 */
[----:B------:R-:W-:-:S03]  /*1730*/  UMOV UR11, 0x80000020 ;  /* 0x80000020000b7882 */ /* 0x000fc60000000000 */
[----:B------:R-:W-:Y:S02]  /*1740*/  UMOV UR8, UR4 ;  /* 0x0000000400087c82 */ /* 0x000fe40008000000 */
[----:B------:R-:W-:Y:S02]  /*1750*/  UMOV UR10, UR7 ;  /* 0x00000007000a7c82 */ /* 0x000fe40008000000 */
[----:B------:R-:W-:Y:S01]  /*1760*/  HGMMA.64x128x16.F32.BF16 R72, gdesc[UR8], RZ, !UPT, gsb0 ;  /* 0x01e00000084879f0 */ /* 0x000fe2000c0018ff */
[----:B------:R-:W-:Y:S01]  /*1770*/  UIADD3 UR8, UR4, 0x100, URZ ;  /* 0x0000010004087890 */ /* 0x000fe2000fffe03f */
[----:B------:R-:W-:Y:S01]  /*1780*/  UMOV UR9, 0x80000020 ;  /* 0x8000002000097882 */ /* 0x000fe20000000000 */
[----:B------:R-:W-:Y:S02]  /*1790*/  WARPGROUP.DEPBAR.LE gsb0, 0x0 ;  /* 0x00008000000079c5 */ /* 0x000fe40000010000 */
[----:B------:R-:W-:Y:S01]  /*17a0*/  WARPGROUP.ARRIVE ;  /* 0x00000000000079c5 */ /* 0x000fe20000000000 */
[----:B------:R-:W-:Y:S01]  /*17b0*/  IMAD.MOV.U32 R52, RZ, RZ, R88 ;  /* 0x000000ffff347224 */ /* 0x000fe200078e0058 */
[----:B------:R-:W-:Y:S01]  /*17c0*/  MOV R43, R97 ;  /* 0x00000061002b7202 */ /* 0x000fe20000000f00 */
[----:B------:R-:W-:Y:S01]  /*17d0*/  IMAD.MOV.U32 R51, RZ, RZ, R89 ;  /* 0x000000ffff337224 */ /* 0x000fe200078e0059 */
[----:B------:R-:W-:Y:S01]  /*17e0*/  MOV R25, R115 ;  /* 0x0000007300197202 */ /* 0x000fe20000000f00 */
[----:B------:R-:W-:-:S02]  /*17f0*/  IMAD.MOV.U32 R50, RZ, RZ, R90 ;  /* 0x000000ffff327224 */ /* 0x000fc400078e005a */
[----:B------:R-:W-:Y:S01]  /*1800*/  HGMMA.64x128x16.F32.BF16 R152, gdesc[UR8], RZ, !UPT, gsb0 ;  /* 0x01e00000089879f0 */ /* 0x000fe2000c0018ff */
[----:B------:R-:W-:Y:S01]  /*1810*/  UIADD3 UR8, UR4, 0x200, URZ ;  /* 0x0000020004087890 */ /* 0x000fe2000fffe03f */
[----:B------:R-:W-:Y:S01]  /*1820*/  IMAD.MOV.U32 R49, RZ, RZ, R91 ;  /* 0x000000ffff317224 */ /* 0x000fe200078e005b */
[----:B-1----:R-:W-:Y:S01]  /*1830*/  MOV R3, R133 ;  /* 0x0000008500037202 */ /* 0x002fe20000000f00 */
[----:B------:R-:W-:Y:S01]  /*1840*/  IMAD.MOV.U32 R48, RZ, RZ, R92 ;  /* 0x000000ffff307224 */ /* 0x000fe200078e005c */
[----:B------:R-:W-:Y:S01]  /*1850*/  UMOV UR9, 0x80000020 ;  /* 0x8000002000097882 */ /* 0x000fe20000000000 */
[----:B------:R-:W-:Y:S01]  /*1860*/  IMAD.MOV.U32 R47, RZ, RZ, R93 ;  /* 0x000000ffff2f7224 */ /* 0x000fe200078e005d */
[----:B------:R-:W-:Y:S01]  /*1870*/  MOV R61, R79 ;  /* 0x0000004f003d7202 */ /* 0x000fe20000000f00 */
[----:B------:R-:W-:Y:S02]  /*1880*/  IMAD.MOV.U32 R46, RZ, RZ, R94 ;  /* 0x000000ffff2e7224 */ /* 0x000fe400078e005e */
[----:B------:R-:W-:-:S02]  /*1890*/  IMAD.MOV.U32 R45, RZ, RZ, R95 ;  /* 0x000000ffff2d7224 */ /* 0x000fc400078e005f */
[----:B------:R-:W-:Y:S02]  /*18a0*/  IMAD.MOV.U32 R44, RZ, RZ, R96 ;  /* 0x000000ffff2c7224 */ /* 0x000fe400078e0060 */
[----:B------:R-:W-:Y:S02]  /*18b0*/  IMAD.MOV.U32 R42, RZ, RZ, R98 ;  /* 0x000000ffff2a7224 */ /* 0x000fe400078e0062 */
[----:B------:R-:W-:Y:S02]  /*18c0*/  IMAD.MOV.U32 R41, RZ, RZ, R99 ;  /* 0x000000ffff297224 */ /* 0x000fe400078e0063 */
[----:B------:R-:W-:Y:S02]  /*18d0*/  IMAD.MOV.U32 R40, RZ, RZ, R100 ;  /* 0x000000ffff287224 */ /* 0x000fe400078e0064 */
[----:B------:R-:W-:Y:S02]  /*18e0*/  IMAD.MOV.U32 R39, RZ, RZ, R101 ;  /* 0x000000ffff277224 */ /* 0x000fe400078e0065 */
[----:B------:R-:W-:-:S02]  /*18f0*/  IMAD.MOV.U32 R38, RZ, RZ, R102 ;  /* 0x000000ffff267224 */ /* 0x000fc400078e0066 */
[----:B------:R-:W-:Y:S02]  /*1900*/  IMAD.MOV.U32 R37, RZ, RZ, R103 ;  /* 0x000000ffff257224 */ /* 0x000fe400078e0067 */
[----:B------:R-:W-:Y:S02]  /*1910*/  IMAD.MOV.U32 R36, RZ, RZ, R104 ;  /* 0x000000ffff247224 */ /* 0x000fe400078e0068 */
[----:B------:R-:W-:Y:S02]  /*1920*/  IMAD.MOV.U32 R35, RZ, RZ, R105 ;  /* 0x000000ffff237224 */ /* 0x000fe400078e0069 */
[----:B------:R-:W-:Y:S02]  /*1930*/  IMAD.MOV.U32 R34, RZ, RZ, R106 ;  /* 0x000000ffff227224 */ /* 0x000fe400078e006a */
[----:B------:R-:W-:Y:S01]  /*1940*/  IMAD.MOV.U32 R33, RZ, RZ, R107 ;  /* 0x000000ffff217224 */ /* 0x000fe200078e006b */
[----:B------:R-:W-:Y:S01]  /*1950*/  MOV R221, R35 ;  /* 0x0000002300dd7202 */ /* 0x000fe20000000f00 */
        /* <DEDUP_REMOVED lines=50> */
[----:B------:R-:W-:Y:S01]  /*1c80*/  IMAD.MOV.U32 R225, RZ, RZ, R31 ;  /* 0x000000ffffe17224 */ /* 0x000fe200078e001f */
[----:B------:R-:W-:Y:S02]  /*1c90*/  WARPGROUP.DEPBAR.LE gsb0, 0x0 ;  /* 0x00008000000079c5 */ /* 0x000fe40000010000 */
[----:B------:R-:W-:Y:S01]  /*1ca0*/  WARPGROUP.ARRIVE ;  /* 0x00000000000079c5 */ /* 0x000fe20000000000 */
[----:B------:R1:W-:Y:S01]  /*1cb0*/  STL.64 [R1+0x168], R214 ;  /* 0x000168d601007387 */ /* 0x0003e20000100a00 */
[----:B------:R-:W-:Y:S02]  /*1cc0*/  IMAD.MOV.U32 R226, RZ, RZ, R30 ;  /* 0x000000ffffe27224 */ /* 0x000fe400078e001e */
[----:B------:R-:W-:Y:S01]  /*1cd0*/  IMAD.MOV.U32 R227, RZ, RZ, R29 ;  /* 0x000000ffffe37224 */ /* 0x000fe200078e001d */
[----:B------:R2:W-:Y:S01]  /*1ce0*/  STL.64 [R1+0x160], R212 ;  /* 0x000160d401007387 */ /* 0x0005e20000100a00 */
[----:B------:R-:W-:Y:S01]  /*1cf0*/  HGMMA.64x128x16.F32.BF16 R88, gdesc[UR8], RZ, !UPT, gsb0 ;  /* 0x01e00000085879f0 */ /* 0x000fe2000c0018ff */
[----:B------:R-:W-:Y:S01]  /*1d00*/  UIADD3 UR8, UR4, 0x300, URZ ;  /* 0x0000030004087890 */ /* 0x000fe2000fffe03f */
[----:B------:R-:W-:Y:S01]  /*1d10*/  IMAD.MOV.U32 R228, RZ, RZ, R28 ;  /* 0x000000ffffe47224 */ /* 0x000fe200078e001c */
[----:B------:R3:W-:Y:S01]  /*1d20*/  STL.64 [R1+0x158], R210 ;  /* 0x000158d201007387 */ /* 0x0007e20000100a00 */
[----:B------:R-:W-:Y:S01]  /*1d30*/  IMAD.MOV.U32 R229, RZ, RZ, R27 ;  /* 0x000000ffffe57224 */ /* 0x000fe200078e001b */
[----:B------:R-:W-:Y:S01]  /*1d40*/  UMOV UR9, 0x80000020 ;  /* 0x8000002000097882 */ /* 0x000fe20000000000 */
[----:B------:R-:W-:Y:S01]  /*1d50*/  IMAD.MOV.U32 R230, RZ, RZ, R26 ;  /* 0x000000ffffe67224 */ /* 0x000fe200078e001a */
[----:B------:R4:W-:Y:S01]  /*1d60*/  STL.64 [R1+0x150], R208 ;  /* 0x000150d001007387 */ /* 0x0009e20000100a00 */
[----:B-1----:R-:W-:-:S02]  /*1d70*/  IMAD.MOV.U32 R214, RZ, RZ, R42 ;  /* 0x000000ffffd67224 */ /* 0x002fc400078e002a */
[----:B------:R-:W-:Y:S01]  /*1d80*/  IMAD.MOV.U32 R215, RZ, RZ, R41 ;  /* 0x000000ffffd77224 */ /* 0x000fe200078e0029 */
[----:B------:R1:W-:Y:S01]  /*1d90*/  STL.64 [R1+0x148], R206 ;  /* 0x000148ce01007387 */ /* 0x0003e20000100a00 */
[----:B--2---:R-:W-:Y:S02]  /*1da0*/  IMAD.MOV.U32 R212, RZ, RZ, R44 ;  /* 0x000000ffffd47224 */ /* 0x004fe400078e002c */
[----:B------:R-:W-:Y:S01]  /*1db0*/  IMAD.MOV.U32 R213, RZ, RZ, R43 ;  /* 0x000000ffffd57224 */ /* 0x000fe200078e002b */
[----:B------:R2:W-:Y:S01]  /*1dc0*/  STL.64 [R1+0x140], R204 ;  /* 0x000140cc01007387 */ /* 0x0005e20000100a00 */
[----:B---3--:R-:W-:Y:S02]  /*1dd0*/  IMAD.MOV.U32 R210, RZ, RZ, R46 ;  /* 0x000000ffffd27224 */ /* 0x008fe400078e002e */
[----:B------:R-:W-:Y:S01]  /*1de0*/  IMAD.MOV.U32 R211, RZ, RZ, R45 ;  /* 0x000000ffffd37224 */ /* 0x000fe200078e002d */
[----:B------:R3:W-:Y:S01]  /*1df0*/  STL.64 [R1+0x138], R202 ;  /* 0x000138ca01007387 */ /* 0x0007e20000100a00 */
[----:B----4-:R-:W-:-:S02]  /*1e00*/  IMAD.MOV.U32 R208, RZ, RZ, R48 ;  /* 0x000000ffffd07224 */ /* 0x010fc400078e0030 */
[----:B------:R-:W-:Y:S01]  /*1e10*/  IMAD.MOV.U32 R209, RZ, RZ, R47 ;  /* 0x000000ffffd17224 */ /* 0x000fe200078e002f */
[----:B------:R4:W-:Y:S01]  /*1e20*/  STL.64 [R1+0x130], R200 ;  /* 0x000130c801007387 */ /* 0x0009e20000100a00 */
[----:B-1----:R-:W-:Y:S02]  /*1e30*/  IMAD.MOV.U32 R206, RZ, RZ, R50 ;  /* 0x000000ffffce7224 */ /* 0x002fe400078e0032 */
[----:B------:R-:W-:Y:S01]  /*1e40*/  IMAD.MOV.U32 R207, RZ, RZ, R49 ;  /* 0x000000ffffcf7224 */ /* 0x000fe200078e0031 */
[----:B------:R1:W-:Y:S01]  /*1e50*/  STL.64 [R1+0x128], R198 ;  /* 0x000128c601007387 */ /* 0x0003e20000100a00 */
[----:B--2---:R-:W-:Y:S02]  /*1e60*/  IMAD.MOV.U32 R204, RZ, RZ, R52 ;  /* 0x000000ffffcc7224 */ /* 0x004fe400078e0034 */
[----:B------:R-:W-:Y:S01]  /*1e70*/  IMAD.MOV.U32 R205, RZ, RZ, R51 ;  /* 0x000000ffffcd7224 */ /* 0x000fe200078e0033 */
[----:B------:R2:W-:Y:S01]  /*1e80*/  STL.64 [R1+0x120], R196 ;  /* 0x000120c401007387 */ /* 0x0005e20000100a00 */
[----:B---3--:R-:W-:Y:S01]  /*1e90*/  IMAD.MOV.U32 R202, RZ, RZ, R54 ;  /* 0x000000ffffca7224 */ /* 0x008fe200078e0036 */
[----:B------:R-:W-:Y:S01]  /*1ea0*/  MOV R203, R53 ;  /* 0x0000003500cb7202 */ /* 0x000fe20000000f00 */
        /* <DEDUP_REMOVED lines=11> */
[----:B---3--:R-:W-:-:S02]  /*1f60*/  IMAD.MOV.U32 R194, RZ, RZ, R62 ;  /* 0x000000ffffc27224 */ /* 0x008fc400078e003e */
[----:B------:R-:W-:Y:S02]  /*1f70*/  IMAD.MOV.U32 R195, RZ, RZ, R61 ;  /* 0x000000ffffc37224 */ /* 0x000fe400078e003d */
[----:B----4-:R-:W-:Y:S02]  /*1f80*/  IMAD.MOV.U32 R192, RZ, RZ, R64 ;  /* 0x000000ffffc07224 */ /* 0x010fe400078e0040 */
[----:B------:R-:W-:Y:S02]  /*1f90*/  IMAD.MOV.U32 R193, RZ, RZ, R63 ;  /* 0x000000ffffc17224 */ /* 0x000fe400078e003f */
[----:B-1----:R-:W-:Y:S02]  /*1fa0*/  IMAD.MOV.U32 R190, RZ, RZ, R66 ;  /* 0x000000ffffbe7224 */ /* 0x002fe400078e0042 */
[----:B------:R-:W-:Y:S02]  /*1fb0*/  IMAD.MOV.U32 R191, RZ, RZ, R65 ;  /* 0x000000ffffbf7224 */ /* 0x000fe400078e0041 */
[----:B--2---:R-:W-:-:S02]  /*1fc0*/  IMAD.MOV.U32 R188, RZ, RZ, R68 ;  /* 0x000000ffffbc7224 */ /* 0x004fc400078e0044 */
        /* <DEDUP_REMOVED lines=19> */
[----:B------:R-:W-:Y:S01]  /*2100*/  IMAD.MOV.U32 R251, RZ, RZ, R0 ;  /* 0x000000fffffb7224 */ /* 0x000fe200078e0000 */
[----:B------:R-:W-:Y:S02]  /*2110*/  WARPGROUP.DEPBAR.LE gsb0, 0x0 ;  /* 0x00008000000079c5 */ /* 0x000fe40000010000 */
[----:B------:R-:W-:-:S06]  /*2120*/  WARPGROUP.ARRIVE ;  /* 0x00000000000079c5 */ /* 0x000fcc0000000000 */
[----:B------:R-:W-:Y:S01]  /*2130*/  HGMMA.64x128x16.F32.BF16 R24, gdesc[UR8], RZ, !UPT, gsb0 ;  /* 0x01e00000081879f0 */ /* 0x000fe2000c0018ff */
[----:B------:R-:W-:Y:S02]  /*2140*/  UIADD3 UR8, UR4, 0x2, URZ ;  /* 0x0000000204087890 */ /* 0x000fe4000fffe03f */
[----:B------:R-:W-:Y:S01]  /*2150*/  UIADD3 UR10, UR7, 0x2, URZ ;  /* 0x00000002070a7890 */ /* 0x000fe2000fffe03f */
[----:B------:R-:W-:Y:S01]  /*2160*/  UMOV UR9, 0x80000020 ;  /* 0x8000002000097882 */ /* 0x000fe20000000000 */
[----:B------:R-:W-:Y:S01]  /*2170*/  UMOV UR11, 0x80000020 ;  /* 0x80000020000b7882 */ /* 0x000fe20000000000 */
[----:B------:R-:W-:Y:S02]  /*2180*/  WARPGROUP.DEPBAR.LE gsb0, 0x0 ;  /* 0x00008000000079c5 */ /* 0x000fe40000010000 */
[----:B------:R-:W-:-:S06]  /*2190*/  WARPGROUP.ARRIVE ;  /* 0x00000000000079c5 */ /* 0x000fcc0000000000 */
[----:B------:R-:W-:Y:S03]  /*21a0*/  HGMMA.64x128x16.F32.BF16 R188, gdesc[UR8], R188, gsb0 ;  /* 0x01e0000008bc79f0 */ /* 0x000fe600080018bc */
[----:B------:R-:W-:Y:S02]  /*21b0*/  WARPGROUP.DEPBAR.LE gsb0, 0x0 ;  /* 0x00008000000079c5 */ /* 0x000fe40000010000 */
[----:B------:R-:W-:Y:S04]  /*21c0*/  STL.64 [R1], R188 ;  /* 0x000000bc01007387 */ /* 0x000fe80000100a00 */
[----:B------:R-:W-:Y:S04]  /*21d0*/  STL.64 [R1+0x8], R190 ;  /* 0x000008be01007387 */ /* 0x000fe80000100a00 */
        /* <DEDUP_REMOVED lines=11> */
[----:B------:R1:W-:Y:S04]  /*2290*/  STL.64 [R1+0x68], R214 ;  /* 0x000068d601007387 */ /* 0x0003e80000100a00 */
        /* <DEDUP_REMOVED lines=18> */
[----:B-1----:R-:W3:Y:S04]  /*23c0*/  LDL.LU.64 R214, [R1+0x168] ;  /* 0x0001680001d67983 */ /* 0x002ee80000300a00 */
[----:B------:R-:W3:Y:S04]  /*23d0*/  LDL.LU.64 R212, [R1+0x160] ;  /* 0x0001600001d47983 */ /* 0x000ee80000300a00 */
        /* <DEDUP_REMOVED lines=11> */
[----:B------:R-:W3:Y:S01]  /*2490*/  LDL.LU.64 R188, [R1+0x100] ;  /* 0x0001000001bc7983 */ /* 0x000ee20000300a00 */
[----:B------:R-:W-:Y:S01]  /*24a0*/  UIADD3 UR8, UR4, 0x102, URZ ;  /* 0x0000010204087890 */ /* 0x000fe2000fffe03f */
[----:B------:R-:W-:Y:S01]  /*24b0*/  UMOV UR9, 0x80000020 ;  /* 0x8000002000097882 */ /* 0x000fe20000000000 */
[----:B---3--:R-:W-:-:S07]  /*24c0*/  WARPGROUP.ARRIVE ;  /* 0x00000000000079c5 */ /* 0x008fce0000000000 */
[----:B------:R-:W-:Y:S01]  /*24d0*/  HGMMA.64x128x16.F32.BF16 R152, gdesc[UR8], R152, gsb0 ;  /* 0x01e00000089879f0 */ /* 0x000fe20008001898 */
[----:B------:R-:W-:Y:S01]  /*24e0*/  UIADD3 UR8, UR4, 0x202, URZ ;  /* 0x0000020204087890 */ /* 0x000fe2000fffe03f */
[----:B------:R-:W-:Y:S01]  /*24f0*/  UMOV UR9, 0x80000020 ;  /* 0x8000002000097882 */ /* 0x000fe20000000000 */
[----:B------:R-:W-:Y:S02]  /*2500*/  WARPGROUP.DEPBAR.LE gsb0, 0x0 ;  /* 0x00008000000079c5 */ /* 0x000fe40000010000 */
[----:B------:R-:W-:-:S07]  /*2510*/  WARPGROUP.ARRIVE ;  /* 0x00000000000079c5 */ /* 0x000fce0000000000 */
[----:B------:R-:W-:Y:S01]  /*2520*/  HGMMA.64x128x16.F32.BF16 R88, gdesc[UR8], R88, gsb0 ;  /* 0x01e00000085879f0 */ /* 0x000fe20008001858 */
[----:B------:R-:W-:Y:S01]  /*2530*/  UIADD3 UR8, UR4, 0x302, URZ ;  /* 0x0000030204087890 */ /* 0x000fe2000fffe03f */
[----:B------:R-:W-:Y:S02]  /*2540*/  UMOV UR9, 0x80000020 ;  /* 0x8000002000097882 */ /* 0x000fe40000000000 */
[----:B------:R-:W-:Y:S01]  /*2550*/  UMOV UR4, 0x1 ;  /* 0x0000000100047882 */ /* 0x000fe20000000000 */
[----:B------:R-:W-:Y:S02]  /*2560*/  WARPGROUP.DEPBAR.LE gsb0, 0x0 ;  /* 0x00008000000079c5 */ /* 0x000fe40000010000 */
[----:B------:R-:W-:-:S06]  /*2570*/  WARPGROUP.ARRIVE ;  /* 0x00000000000079c5 */ /* 0x000fcc0000000000 */
[----:B--2---:R-:W-:Y:S03]  /*2580*/  HGMMA.64x128x16.F32.BF16 R24, gdesc[UR8], R24, gsb0 ;  /* 0x01e00000081879f0 */ /* 0x004fe60008001818 */
[----:B------:R-:W-:Y:S02]  /*2590*/  WARPGROUP.DEPBAR.LE gsb0, 0x0 ;  /* 0x00008000000079c5 */ /* 0x000fe40000010000 */
.L_x_15:
[----:B------:R-:W-:-:S04]  /*25a0*/  UISETP.LT.AND UP0, UPT, UR5, 0x1, UPT ;  /* 0x000000010500788c */ /* 0x000fc8000bf01270 */
[----:B------:R-:W-:-:S04]  /*25b0*/  USEL UR7, UR5, 0x1, UP0 ;  /* 0x0000000105077887 */ /* 0x000fc80008000000 */
[----:B------:R-:W-:-:S04]  /*25c0*/  UIADD3 UR7, UR5, -UR7, URZ ;  /* 0x8000000705077290 */ /* 0x000fc8000fffe03f */
[----:B------:R-:W-:-:S06]  /*25d0*/  UISETP.GE.AND UP0, UPT, UR7, 0x1, UPT ;  /* 0x000000010700788c */ /* 0x000fcc000bf06270 */
[----:B------:R-:W-:-:S13]  /*25e0*/  PLOP3.LUT P1, PT, PT, PT, UP0, 0x80, 0x0 ;  /* 0x000000000000781c */ /* 0x000fda0003f2f008 */
[----:B------:R-:W-:Y:S05]  /*25f0*/  @!P1 BRA `(.L_x_18) ;  /* 0x0000001400909947 */ /* 0x000fea0003800000 */
[----:B------:R-:W-:Y:S01]  /*2600*/  IMAD.MOV.U32 R4, RZ, RZ, RZ ;  /* 0x000000ffff047224 */ /* 0x000fe200078e00ff */
[----:B------:R-:W-:Y:S01]  /*2610*/  ULOP3.LUT UR19, UR6, 0x1, URZ, 0xfc, !UPT ;  /* 0x0000000106137892 */ /* 0x000fe2000f8efc3f */
[----:B------:R-:W-:Y:S01]  /*2620*/  IMAD.U32 R3, RZ, RZ, UR7 ;  /* 0x00000007ff037e24 */ /* 0x000fe2000f8e00ff */
[----:B------:R-:W-:Y:S01]  /*2630*/  UISETP.NE.U32.AND UP0, UPT, UR4, URZ, UPT ;  /* 0x0000003f0400728c */ /* 0x000fe2000bf05070 */
[----:B------:R-:W-:-:S10]  /*2640*/  UMOV UR5, URZ ;  /* 0x0000003f00057c82 */ /* 0x000fd40008000000 */
.L_x_23:
[----:B------:R-:W-:-:S06]  /*2650*/  UISETP.NE.AND UP1, UPT, UR19, 0x3, UPT ;  /* 0x000000031300788c */ /* 0x000fcc000bf25270 */
[----:B------:R-:W-:-:S13]  /*2660*/  PLOP3.LUT P2, PT, PT, PT, UP1, 0x80, 0x0 ;  /* 0x000000000000781c */ /* 0x000fda0003f4f018 */
[----:B------:R-:W-:Y:S05]  /*2670*/  @!P2 BRA `(.L_x_19) ;  /* 0x000000000004a947 */ /* 0x000fea0003800000 */
[----:B------:R-:W-:Y:S01]  /*2680*/  BPT.TRAP 0x1 ;  /* 0x000000040000795c */ /* 0x000fe20000300000 */
.L_x_19:
[----:B------:R-:W1:Y:S01]  /*2690*/  S2UR UR8, SR_CgaCtaId ;  /* 0x00000000000879c3 */ /* 0x000e620000008800 */
[----:B------:R-:W-:Y:S01]  /*26a0*/  UMOV UR12, 0x400 ;  /* 0x00000400000c7882 */ /* 0x000fe20000000000 */
[----:B------:R-:W-:Y:S01]  /*26b0*/  SHF.L.U32 R2, R4, 0x1f, RZ ;  /* 0x0000001f04027819 */ /* 0x000fe200000006ff */
[----:B-1----:R-:W-:-:S04]  /*26c0*/  ULEA UR12, UR8, UR12, 0x18 ;  /* 0x0000000c080c7291 */ /* 0x002fc8000f8ec03f */
[----:B------:R-:W-:-:S12]  /*26d0*/  ULEA UR8, UR4, UR12, 0x3 ;  /* 0x0000000c04087291 */ /* 0x000fd8000f8e183f */
.L_x_20:
[----:B-1----:R-:W-:-:S04]  /*26e0*/  IMAD.U32 R0, RZ, RZ, UR8 ;  /* 0x00000008ff007e24 */ /* 0x002fc8000f8e00ff */
[----:B------:R1:W2:Y:S03]  /*26f0*/  SYNCS.PHASECHK.TRANS64.TRYWAIT P1, [R0+URZ+0x36000], R2 ;  /* 0x03600002000075a7 */ /* 0x0002a6000802017f */
[----:B--2---:R-:W-:Y:S05]  /*2700*/  @!P1 NANOSLEEP.SYNCS 0x989680 ;  /* 0x009896800000995d */ /* 0x004fea0003900000 */
[----:B------:R-:W2:Y:S02]  /*2710*/  @!P1 SYNCS.PHASECHK.TRANS64 P1, [R0+URZ+0x36000], R2 ;  /* 0x03600002000095a7 */ /* 0x000ea4000802007f */
[----:B--2---:R-:W-:Y:S05]  /*2720*/  @!P1 BRA `(.L_x_20) ;  /* 0xfffffffc00ec9947 */ /* 0x004fea000383ffff */
        /* <DEDUP_REMOVED lines=32> */
[----:B--2---:R-:W2:Y:S04]  /*2930*/  LDL.LU.64 R24, [R1] ;  /* 0x0000000001187983 */ /* 0x004ea80000300a00 */
[----:B------:R-:W2:Y:S04]  /*2940*/  LDL.LU.64 R26, [R1+0x8] ;  /* 0x00000800011a7983 */ /* 0x000ea80000300a00 */
        /* <DEDUP_REMOVED lines=29> */
[----:B------:R-:W2:Y:S01]  /*2b20*/  LDL.LU.64 R86, [R1+0xf8] ;  /* 0x0000f80001567983 */ /* 0x000ea20000300a00 */
[----:B------:R-:W-:-:S02]  /*2b30*/  UIADD3 UR9, UR12, 0x24000, URZ ;  /* 0x000240000c097890 */ /* 0x000fc4000fffe03f */
[----:B------:R-:W-:Y:S02]  /*2b40*/  USHF.R.U32.HI UR8, URZ, 0x4, UR12 ;  /* 0x000000043f087899 */ /* 0x000fe4000801160c */
[----:B------:R-:W-:Y:S02]  /*2b50*/  USHF.R.U32.HI UR9, URZ, 0x4, UR9 ;  /* 0x000000043f097899 */ /* 0x000fe40008011609 */
[----:B------:R-:W-:Y:S02]  /*2b60*/  ULOP3.LUT UR8, UR8, 0x3fff, URZ, 0xc0, !UPT ;  /* 0x00003fff08087892 */ /* 0x000fe4000f8ec03f */
[----:B------:R-:W-:Y:S02]  /*2b70*/  ULOP3.LUT UR9, UR9, 0x3fff, URZ, 0xc0, !UPT ;  /* 0x00003fff09097892 */ /* 0x000fe4000f8ec03f */
[----:B------:R-:W-:Y:S02]  /*2b80*/  ULOP3.LUT UR8, UR8, 0x10000, URZ, 0xfc, !UPT ;  /* 0x0001000008087892 */ /* 0x000fe4000f8efc3f */
[----:B------:R-:W-:-:S02]  /*2b90*/  ULOP3.LUT UR9, UR9, 0x10000, URZ, 0xfc, !UPT ;  /* 0x0001000009097892 */ /* 0x000fc4000f8efc3f */
[----:B------:R-:W-:Y:S02]  /*2ba0*/  ULEA UR17, UR4, UR8, 0xa ;  /* 0x0000000804117291 */ /* 0x000fe4000f8e503f */
[----:B------:R-:W-:Y:S01]  /*2bb0*/  ULEA UR18, UR4, UR9, 0x9 ;  /* 0x0000000904127291 */ /* 0x000fe2000f8e483f */
[----:B------:R-:W-:Y:S02]  /*2bc0*/  UMOV UR11, 0x80000020 ;  /* 0x80000020000b7882 */ /* 0x000fe40000000000 */
[----:B------:R-:W-:Y:S02]  /*2bd0*/  UMOV UR9, 0x80000020 ;  /* 0x8000002000097882 */ /* 0x000fe40000000000 */
[----:B------:R-:W-:Y:S02]  /*2be0*/  UMOV UR8, UR17 ;  /* 0x0000001100087c82 */ /* 0x000fe40008000000 */
[----:B------:R-:W-:Y:S01]  /*2bf0*/  UMOV UR10, UR18 ;  /* 0x00000012000a7c82 */ /* 0x000fe20008000000 */
[----:B--2---:R-:W-:-:S06]  /*2c00*/  WARPGROUP.ARRIVE ;  /* 0x00000000000079c5 */ /* 0x004fcc0000000000 */
[----:B------:R-:W-:Y:S01]  /*2c10*/  HGMMA.64x128x16.F32.BF16 R24, gdesc[UR8], R24, UP0, gsb0 ;  /* 0x01e00000081879f0 */ /* 0x000fe2000b801818 */
[----:B------:R-:W-:Y:S01]  /*2c20*/  UIADD3 UR8, UR17, 0x100, URZ ;  /* 0x0000010011087890 */ /* 0x000fe2000fffe03f */
[----:B------:R-:W-:Y:S01]  /*2c30*/  UMOV UR9, 0x80000020 ;  /* 0x8000002000097882 */ /* 0x000fe20000000000 */
[----:B------:R-:W-:Y:S02]  /*2c40*/  WARPGROUP.DEPBAR.LE gsb0, 0x0 ;  /* 0x00008000000079c5 */ /* 0x000fe40000010000 */
[----:B------:R-:W-:Y:S01]  /*2c50*/  STL.64 [R1], R24 ;  /* 0x0000001801007387 */ /* 0x000fe20000100a00 */
[----:B-1----:R-:W-:Y:S01]  /*2c60*/  IMAD.MOV.U32 R2, RZ, RZ, R86 ;  /* 0x000000ffff027224 */ /* 0x002fe200078e0056 */
[----:B------:R-:W-:Y:S01]  /*2c70*/  MOV R22, R72 ;  /* 0x0000004800167202 */ /* 0x000fe20000000f00 */
[----:B------:R-:W-:Y:S01]  /*2c80*/  IMAD.MOV.U32 R0, RZ, RZ, R87 ;  /* 0x000000ffff007224 */ /* 0x000fe200078e0057 */
[----:B------:R-:W-:Y:S01]  /*2c90*/  STL.64 [R1+0x8], R26 ;  /* 0x0000081a01007387 */ /* 0x000fe20000100a00 */
[----:B------:R-:W-:Y:S01]  /*2ca0*/  IMAD.MOV.U32 R10, RZ, RZ, R84 ;  /* 0x000000ffff0a7224 */ /* 0x000fe200078e0054 */
[----:B------:R-:W-:Y:S01]  /*2cb0*/  WARPGROUP.ARRIVE ;  /* 0x00000000000079c5 */ /* 0x000fe20000000000 */
[----:B------:R-:W-:Y:S01]  /*2cc0*/  IMAD.MOV.U32 R9, RZ, RZ, R85 ;  /* 0x000000ffff097224 */ /* 0x000fe200078e0055 */
[----:B------:R-:W-:Y:S01]  /*2cd0*/  STL.64 [R1+0x10], R28 ;  /* 0x0000101c01007387 */ /* 0x000fe20000100a00 */
[----:B------:R-:W-:Y:S01]  /*2ce0*/  IMAD.MOV.U32 R12, RZ, RZ, R82 ;  /* 0x000000ffff0c7224 */ /* 0x000fe200078e0052 */
[----:B------:R-:W-:Y:S01]  /*2cf0*/  MOV R218, R54 ;  /* 0x0000003600da7202 */ /* 0x000fe20000000f00 */
[----:B------:R-:W-:Y:S01]  /*2d00*/  IMAD.MOV.U32 R11, RZ, RZ, R83 ;  /* 0x000000ffff0b7224 */ /* 0x000fe200078e0053 */
[----:B------:R-:W-:Y:S01]  /*2d10*/  STL.64 [R1+0x18], R30 ;  /* 0x0000181e01007387 */ /* 0x000fe20000100a00 */
[----:B------:R-:W-:Y:S01]  /*2d20*/  IMAD.MOV.U32 R14, RZ, RZ, R80 ;  /* 0x000000ffff0e7224 */ /* 0x000fe200078e0050 */
[----:B------:R-:W-:Y:S01]  /*2d30*/  HGMMA.64x128x16.F32.BF16 R152, gdesc[UR8], R152, UP0, gsb0 ;  /* 0x01e00000089879f0 */ /* 0x000fe2000b801898 */
[----:B------:R-:W-:Y:S01]  /*2d40*/  IMAD.MOV.U32 R13, RZ, RZ, R81 ;  /* 0x000000ffff0d7224 */ /* 0x000fe200078e0051 */
[----:B------:R1:W-:Y:S01]  /*2d50*/  STL.64 [R1+0x20], R32 ;  /* 0x0000202001007387 */ /* 0x0003e20000100a00 */
[----:B------:R-:W-:Y:S01]  /*2d60*/  IMAD.MOV.U32 R16, RZ, RZ, R78 ;  /* 0x000000ffff107224 */ /* 0x000fe200078e004e */
[----:B------:R-:W-:Y:S01]  /*2d70*/  MOV R250, R36 ;  /* 0x0000002400fa7202 */ /* 0x000fe20000000f00 */
[----:B------:R-:W-:Y:S01]  /*2d80*/  IMAD.MOV.U32 R15, RZ, RZ, R79 ;  /* 0x000000ffff0f7224 */ /* 0x000fe200078e004f */
[----:B------:R-:W2:Y:S01]  /*2d90*/  LDL.LU.64 R86, [R1+0x268] ;  /* 0x0002680001567983 */ /* 0x000ea20000300a00 */
[----:B------:R-:W-:-:S02]  /*2da0*/  IMAD.MOV.U32 R18, RZ, RZ, R76 ;  /* 0x000000ffff127224 */ /* 0x000fc400078e004c */
[----:B------:R-:W-:Y:S01]  /*2db0*/  IMAD.MOV.U32 R17, RZ, RZ, R77 ;  /* 0x000000ffff117224 */ /* 0x000fe200078e004d */
[----:B------:R-:W2:Y:S01]  /*2dc0*/  LDL.LU.64 R84, [R1+0x260] ;  /* 0x0002600001547983 */ /* 0x000ea20000300a00 */
[----:B------:R-:W-:Y:S02]  /*2dd0*/  IMAD.MOV.U32 R20, RZ, RZ, R74 ;  /* 0x000000ffff147224 */ /* 0x000fe400078e004a */
[----:B------:R-:W-:Y:S01]  /*2de0*/  IMAD.MOV.U32 R19, RZ, RZ, R75 ;  /* 0x000000ffff137224 */ /* 0x000fe200078e004b */
[----:B------:R-:W2:Y:S01]  /*2df0*/  LDL.LU.64 R82, [R1+0x258] ;  /* 0x0002580001527983 */ /* 0x000ea20000300a00 */
[----:B------:R-:W-:Y:S02]  /*2e00*/  IMAD.MOV.U32 R21, RZ, RZ, R73 ;  /* 0x000000ffff157224 */ /* 0x000fe400078e0049 */
        /* <DEDUP_REMOVED lines=53> */
[----:B------:R-:W-:-:S03]  /*3160*/  IMAD.MOV.U32 R251, RZ, RZ, R35 ;  /* 0x000000fffffb7224 */ /* 0x000fc600078e0023 */
[----:B------:R-:W2:Y:S04]  /*3170*/  LDL.LU.64 R44, [R1+0x1c0] ;  /* 0x0001c000012c7983 */ /* 0x000ea80000300a00 */
[----:B------:R-:W2:Y:S04]  /*3180*/  LDL.LU.64 R42, [R1+0x1b8] ;  /* 0x0001b800012a7983 */ /* 0x000ea80000300a00 */
[----:B------:R-:W2:Y:S04]  /*3190*/  LDL.LU.64 R40, [R1+0x1b0] ;  /* 0x0001b00001287983 */ /* 0x000ea80000300a00 */
[----:B------:R-:W2:Y:S04]  /*31a0*/  LDL.LU.64 R38, [R1+0x1a8] ;  /* 0x0001a80001267983 */ /* 0x000ea80000300a00 */
[----:B------:R-:W2:Y:S04]  /*31b0*/  LDL.LU.64 R36, [R1+0x1a0] ;  /* 0x0001a00001247983 */ /* 0x000ea80000300a00 */
[----:B------:R-:W2:Y:S04]  /*31c0*/  LDL.LU.64 R34, [R1+0x198] ;  /* 0x0001980001227983 */ /* 0x000ea80000300a00 */
[----:B-1----:R-:W2:Y:S04]  /*31d0*/  LDL.LU.64 R32, [R1+0x190] ;  /* 0x0001900001207983 */ /* 0x002ea80000300a00 */
[----:B------:R-:W2:Y:S04]  /*31e0*/  LDL.LU.64 R30, [R1+0x188] ;  /* 0x00018800011e7983 */ /* 0x000ea80000300a00 */
[----:B------:R-:W2:Y:S04]  /*31f0*/  LDL.LU.64 R28, [R1+0x180] ;  /* 0x00018000011c7983 */ /* 0x000ea80000300a00 */
[----:B------:R-:W2:Y:S04]  /*3200*/  LDL.LU.64 R26, [R1+0x178] ;  /* 0x00017800011a7983 */ /* 0x000ea80000300a00 */
[----:B------:R-:W2:Y:S01]  /*3210*/  LDL.LU.64 R24, [R1+0x170] ;  /* 0x0001700001187983 */ /* 0x000ea20000300a00 */
[----:B------:R-:W-:-:S03]  /*3220*/  WARPGROUP.DEPBAR.LE gsb0, 0x0 ;  /* 0x00008000000079c5 */ /* 0x000fc60000010000 */
        /* <DEDUP_REMOVED lines=14> */
[----:B-1----:R-:W3:Y:S04]  /*3310*/  LDL.LU R188, [R1] ;  /* 0x0000000001bc7983 */ /* 0x002ee80000300800 */
[----:B------:R-:W3:Y:S04]  /*3320*/  LDL.LU R189, [R1+0x4] ;  /* 0x0000040001bd7983 */ /* 0x000ee80000300800 */
[----:B------:R-:W3:Y:S04]  /*3330*/  LDL.LU R190, [R1+0x8] ;  /* 0x0000080001be7983 */ /* 0x000ee80000300800 */
[----:B------:R-:W3:Y:S04]  /*3340*/  LDL.LU R191, [R1+0xc] ;  /* 0x00000c0001bf7983 */ /* 0x000ee80000300800 */
[----:B------:R-:W3:Y:S04]  /*3350*/  LDL.LU R192, [R1+0x10] ;  /* 0x0000100001c07983 */ /* 0x000ee80000300800 */
[----:B------:R-:W3:Y:S04]  /*3360*/  LDL.LU R193, [R1+0x14] ;  /* 0x0000140001c17983 */ /* 0x000ee80000300800 */
[----:B------:R-:W3:Y:S04]  /*3370*/  LDL.LU R194, [R1+0x18] ;  /* 0x0000180001c27983 */ /* 0x000ee80000300800 */
[----:B------:R-:W3:Y:S04]  /*3380*/  LDL.LU R195, [R1+0x1c] ;  /* 0x00001c0001c37983 */ /* 0x000ee80000300800 */
[----:B------:R-:W3:Y:S04]  /*3390*/  LDL.LU R196, [R1+0x20] ;  /* 0x0000200001c47983 */ /* 0x000ee80000300800 */
[----:B------:R-:W3:Y:S01]  /*33a0*/  LDL.LU R197, [R1+0x24] ;  /* 0x0000240001c57983 */ /* 0x000ee20000300800 */
[----:B------:R-:W-:Y:S01]  /*33b0*/  UIADD3 UR8, UR17, 0x200, URZ ;  /* 0x0000020011087890 */ /* 0x000fe2000fffe03f */
[----:B------:R-:W-:Y:S01]  /*33c0*/  WARPGROUP.ARRIVE ;  /* 0x00000000000079c5 */ /* 0x000fe20000000000 */
[----:B------:R-:W-:-:S07]  /*33d0*/  UMOV UR9, 0x80000020 ;  /* 0x8000002000097882 */ /* 0x000fce0000000000 */
[----:B------:R-:W-:Y:S01]  /*33e0*/  HGMMA.64x128x16.F32.BF16 R88, gdesc[UR8], R88, UP0, gsb0 ;  /* 0x01e00000085879f0 */ /* 0x000fe2000b801858 */
[----:B------:R-:W-:Y:S01]  /*33f0*/  UIADD3 UR8, UR17, 0x300, URZ ;  /* 0x0000030011087890 */ /* 0x000fe2000fffe03f */
[----:B------:R-:W-:Y:S01]  /*3400*/  UMOV UR9, 0x80000020 ;  /* 0x8000002000097882 */ /* 0x000fe20000000000 */
[----:B------:R-:W-:Y:S01]  /*3410*/  IMAD.MOV.U32 R199, RZ, RZ, R251 ;  /* 0x000000ffffc77224 */ /* 0x000fe200078e00fb */
[----:B------:R-:W-:Y:S01]  /*3420*/  MOV R200, R250 ;  /* 0x000000fa00c87202 */ /* 0x000fe20000000f00 */
        /* <DEDUP_REMOVED lines=9> */
[----:B------:R-:W-:Y:S01]  /*34c0*/  IMAD.MOV.U32 R210, RZ, RZ, R240 ;  /* 0x000000ffffd27224 */ /* 0x000fe200078e00f0 */
[----:B------:R-:W-:-:S02]  /*34d0*/  WARPGROUP.DEPBAR.LE gsb0, 0x0 ;  /* 0x00008000000079c5 */ /* 0x000fc40000010000 */
[----:B--2---:R-:W-:-:S06]  /*34e0*/  WARPGROUP.ARRIVE ;  /* 0x00000000000079c5 */ /* 0x004fcc0000000000 */
[----:B------:R-:W-:Y:S01]  /*34f0*/  HGMMA.64x128x16.F32.BF16 R24, gdesc[UR8], R24, UP0, gsb0 ;  /* 0x01e00000081879f0 */ /* 0x000fe2000b801818 */
[----:B------:R-:W-:Y:S02]  /*3500*/  IMAD.MOV.U32 R211, RZ, RZ, R239 ;  /* 0x000000ffffd37224 */ /* 0x000fe400078e00ef */
[----:B------:R-:W-:Y:S02]  /*3510*/  IMAD.MOV.U32 R212, RZ, RZ, R238 ;  /* 0x000000ffffd47224 */ /* 0x000fe400078e00ee */
[----:B------:R-:W-:Y:S01]  /*3520*/  IMAD.MOV.U32 R213, RZ, RZ, R237 ;  /* 0x000000ffffd57224 */ /* 0x000fe200078e00ed */
[----:B------:R-:W-:Y:S01]  /*3530*/  MOV R237, R21 ;  /* 0x0000001500ed7202 */ /* 0x000fe20000000f00 */
        /* <DEDUP_REMOVED lines=19> */
[----:B------:R-:W-:Y:S02]  /*3670*/  UIADD3 UR8, UR17, 0x2, URZ ;  /* 0x0000000211087890 */ /* 0x000fe4000fffe03f */
[----:B------:R-:W-:Y:S01]  /*3680*/  UIADD3 UR10, UR18, 0x2, URZ ;  /* 0x00000002120a7890 */ /* 0x000fe2000fffe03f */
[----:B------:R-:W-:Y:S01]  /*3690*/  UMOV UR9, 0x80000020 ;  /* 0x8000002000097882 */ /* 0x000fe20000000000 */
[----:B------:R-:W-:Y:S01]  /*36a0*/  UMOV UR11, 0x80000020 ;  /* 0x80000020000b7882 */ /* 0x000fe20000000000 */
[----:B------:R-:W-:-:S02]  /*36b0*/  WARPGROUP.DEPBAR.LE gsb0, 0x0 ;  /* 0x00008000000079c5 */ /* 0x000fc40000010000 */
[----:B---3--:R-:W-:-:S06]  /*36c0*/  WARPGROUP.ARRIVE ;  /* 0x00000000000079c5 */ /* 0x008fcc0000000000 */
        /* <DEDUP_REMOVED lines=58> */
[----:B------:R-:W-:Y:S01]  /*3a70*/  UMOV UR9, 0x80000020 ;  /* 0x8000002000097882 */ /* 0x000fe20000000000 */
[----:B------:R-:W-:Y:S02]  /*3a80*/  WARPGROUP.DEPBAR.LE gsb0, 0x0 ;  /* 0x00008000000079c5 */ /* 0x000fe40000010000 */
[----:B------:R-:W-:-:S07]  /*3a90*/  WARPGROUP.ARRIVE ;  /* 0x00000000000079c5 */ /* 0x000fce0000000000 */
[----:B------:R-:W-:Y:S03]  /*3aa0*/  HGMMA.64x128x16.F32.BF16 R24, gdesc[UR8], R24, gsb0 ;  /* 0x01e00000081879f0 */ /* 0x000fe60008001818 */
[----:B------:R-:W-:Y:S02]  /*3ab0*/  WARPGROUP.DEPBAR.LE gsb0, 0x0 ;  /* 0x00008000000079c5 */ /* 0x000fe40000010000 */
[----:B--2---:R-:W-:Y:S05]  /*3ac0*/  @!P2 BRA `(.L_x_21) ;  /* 0x000000000004a947 */ /* 0x004fea0003800000 */
[----:B------:R-:W-:Y:S01]  /*3ad0*/  BPT.TRAP 0x1 ;  /* 0x000000040000795c */ /* 0x000fe20000300000 */
.L_x_21:
[----:B------:R-:W-:Y:S01]  /*3ae0*/  ISETP.NE.AND P1, PT, R5, RZ, PT ;  /* 0x000000ff0500720c */ /* 0x000fe20003f25270 */
[----:B------:R-:W-:Y:S01]  /*3af0*/  IMAD.U32 R0, RZ, RZ, UR5 ;  /* 0x00000005ff007e24 */ /* 0x000fe2000f8e00ff */
[----:B------:R-:W-:-:S11]  /*3b00*/  UISETP.GT.U32.AND UP0, UPT, UR6, 0x1, UPT ;  /* 0x000000010600788c */ /* 0x000fd6000bf04070 */
[----:B------:R-:W-:-:S05]  /*3b10*/  @P1 LEA R0, R0, UR12, 0x3 ;  /* 0x0000000c00001c11 */ /* 0x000fca000f8e18ff */
[----:B------:R-:W-:-:S05]  /*3b20*/  @P1 VIADD R0, R0, 0x36048 ;  /* 0x0003604800001836 */ /* 0x000fca0000000000 */
[----:B------:R-:W-:-:S04]  /*3b30*/  @P1 PRMT R0, R6, 0x654, R0 ;  /* 0x0000065406001816 */ /* 0x000fc80000000000 */
[----:B------:R1:W-:Y:S01]  /*3b40*/  @P1 SYNCS.ARRIVE.TRANS64.RED.A1T0 RZ, [R0+URZ], RZ ;  /* 0x000000ff00ff19a7 */ /* 0x0003e2000810043f */
[----:B------:R-:W-:-:S13]  /*3b50*/  PLOP3.LUT P1, PT, PT, PT, UP0, 0x80, 0x0 ;  /* 0x000000000000781c */ /* 0x000fda0003f2f008 */
[----:B-1----:R-:W-:Y:S05]  /*3b60*/  @P1 BRA `(.L_x_22) ;  /* 0x0000000000041947 */ /* 0x002fea0003800000 */
[----:B------:R-:W-:Y:S01]  /*3b70*/  BPT.TRAP 0x1 ;  /* 0x000000040000795c */ /* 0x000fe20000300000 */
.L_x_22:
[----:B------:R-:W-:Y:S01]  /*3b80*/  UIADD3 UR4, UR4, 0x1, URZ ;  /* 0x0000000104047890 */ /* 0x000fe2000fffe03f */
[C---:B------:R-:W-:Y:S01]  /*3b90*/  ISETP.GT.AND P1, PT, R3.reuse, 0x1, PT ;  /* 0x000000010300780c */ /* 0x040fe20003f24270 */
[----:B------:R-:W-:Y:S01]  /*3ba0*/  UIADD3 UR5, UR5, 0x1, URZ ;  /* 0x0000000105057890 */ /* 0x000fe2000fffe03f */
[----:B------:R-:W-:Y:S01]  /*3bb0*/  VIADD R3, R3, 0xffffffff ;  /* 0xffffffff03037836 */ /* 0x000fe20000000000 */
[----:B------:R-:W-:Y:S02]  /*3bc0*/  UISETP.NE.AND UP0, UPT, UR4, 0x9, UPT ;  /* 0x000000090400788c */ /* 0x000fe4000bf05270 */
[----:B------:R-:W-:Y:S02]  /*3bd0*/  UISETP.NE.AND UP1, UPT, UR5, 0x9, UPT ;  /* 0x000000090500788c */ /* 0x000fe4000bf25270 */
[----:B------:R-:W-:Y:S02]  /*3be0*/  USEL UR8, URZ, 0x1, UP0 ;  /* 0x000000013f087887 */ /* 0x000fe40008000000 */
[----:B------:R-:W-:-:S02]  /*3bf0*/  USEL UR4, UR4, URZ, UP0 ;  /* 0x0000003f04047287 */ /* 0x000fc40008000000 */
[----:B------:R-:W-:Y:S02]  /*3c00*/  USEL UR5, UR5, URZ, UP1 ;  /* 0x0000003f05057287 */ /* 0x000fe40008800000 */
[----:B------:R-:W-:Y:S01]  /*3c10*/  UPLOP3.LUT UP0, UPT, UPT, UPT, UPT, 0x80, 0x0 ;  /* 0x000000000000789c */ /* 0x000fe20003f0f070 */
[----:B------:R-:W-:Y:S01]  /*3c20*/  LOP3.LUT R4, R4, UR8, RZ, 0x3c, !PT ;  /* 0x0000000804047c12 */ /* 0x000fe2000f8e3cff */
[----:B------:R-:W-:Y:S09]  /*3c30*/  @P1 BRA `(.L_x_23) ;  /* 0xffffffe800841947 */ /* 0x000ff2000383ffff */
.L_x_18:
[----:B------:R-:W-:Y:S05]  /*3c40*/  @!P0 BRA `(.L_x_24) ;  /* 0x0000000000608947 */ /* 0x000fea0003800000 */
[----:B------:R-:W-:-:S04]  /*3c50*/  ULOP3.LUT UR4, UR6, 0x1, URZ, 0xfc, !UPT ;  /* 0x0000000106047892 */ /* 0x000fc8000f8efc3f */
[----:B------:R-:W-:-:S06]  /*3c60*/  UISETP.NE.AND UP0, UPT, UR4, 0x3, UPT ;  /* 0x000000030400788c */ /* 0x000fcc000bf05270 */
[----:B------:R-:W-:-:S13]  /*3c70*/  PLOP3.LUT P0, PT, PT, PT, UP0, 0x80, 0x0 ;  /* 0x000000000000781c */ /* 0x000fda0003f0f008 */
[----:B------:R-:W-:Y:S05]  /*3c80*/  @!P0 BRA `(.L_x_25) ;  /* 0x0000000000048947 */ /* 0x000fea0003800000 */
[----:B------:R-:W-:Y:S01]  /*3c90*/  BPT.TRAP 0x1 ;  /* 0x000000040000795c */ /* 0x000fe20000300000 */
.L_x_25:
[----:B------:R-:W-:Y:S01]  /*3ca0*/  ISETP.NE.AND P0, PT, R5, RZ, PT ;  /* 0x000000ff0500720c */ /* 0x000fe20003f05270 */
[----:B------:R-:W-:-:S12]  /*3cb0*/  BSSY B0, `(.L_x_26) ;  /* 0x000000d000007945 */ /* 0x000fd80003800000 */
[----:B------:R-:W-:Y:S05]  /*3cc0*/  @!P0 BRA `(.L_x_27) ;  /* 0x00000000002c8947 */ /* 0x000fea0003800000 */
[----:B------:R-:W1:Y:S01]  /*3cd0*/  S2UR UR8, SR_CgaCtaId ;  /* 0x00000000000879c3 */ /* 0x000e620000008800 */
[----:B------:R-:W-:-:S04]  /*3ce0*/  UIMAD.WIDE.U32 UR4, UR7, 0x38e38e39, URZ ;  /* 0x38e38e39070478a5 */ /* 0x000fc8000f8e003f */
[----:B------:R-:W-:-:S03]  /*3cf0*/  USHF.R.U32.HI UR4, URZ, 0x1, UR5 ;  /* 0x000000013f047899 */ /* 0x000fc60008011605 */
[----:B------:R-:W-:Y:S01]  /*3d00*/  UMOV UR5, 0x400 ;  /* 0x0000040000057882 */ /* 0x000fe20000000000 */
[----:B------:R-:W-:Y:S02]  /*3d10*/  UIMAD UR4, UR4, -0x9, UR7 ;  /* 0xfffffff7040478a4 */ /* 0x000fe4000f8e0207 */
[----:B-1----:R-:W-:-:S04]  /*3d20*/  ULEA UR5, UR8, UR5, 0x18 ;  /* 0x0000000508057291 */ /* 0x002fc8000f8ec03f */
[----:B------:R-:W-:-:S04]  /*3d30*/  ULEA UR4, UR4, UR5, 0x3 ;  /* 0x0000000504047291 */ /* 0x000fc8000f8e183f */
[----:B------:R-:W-:-:S06]  /*3d40*/  UIADD3 UR4, UR4, 0x36048, URZ ;  /* 0x0003604804047890 */ /* 0x000fcc000fffe03f */
[----:B------:R-:W-:-:S04]  /*3d50*/  MOV R0, UR4 ;  /* 0x0000000400007c02 */ /* 0x000fc80008000f00 */
[----:B------:R-:W-:-:S04]  /*3d60*/  PRMT R6, R6, 0x654, R0 ;  /* 0x0000065406067816 */ /* 0x000fc80000000000 */
[----:B------:R1:W-:Y:S03]  /*3d70*/  SYNCS.ARRIVE.TRANS64.RED.A1T0 RZ, [R6+URZ], RZ ;  /* 0x000000ff06ff79a7 */ /* 0x0003e6000810043f */
.L_x_27:
[----:B------:R-:W-:Y:S05]  /*3d80*/  BSYNC B0 ;  /* 0x0000000000007941 */ /* 0x000fea0003800000 */
.L_x_26:
[----:B------:R-:W-:-:S06]  /*3d90*/  UISETP.GT.U32.AND UP0, UPT, UR6, 0x1, UPT ;  /* 0x000000010600788c */ /* 0x000fcc000bf04070 */
[----:B------:R-:W-:-:S13]  /*3da0*/  PLOP3.LUT P0, PT, PT, PT, UP0, 0x80, 0x0 ;  /* 0x000000000000781c */ /* 0x000fda0003f0f008 */
[----:B------:R-:W-:Y:S05]  /*3db0*/  @P0 BRA `(.L_x_24) ;  /* 0x0000000000040947 */ /* 0x000fea0003800000 */
[----:B------:R-:W-:Y:S01]  /*3dc0*/  BPT.TRAP 0x1 ;  /* 0x000000040000795c */ /* 0x000fe20000300000 */
.L_x_24:
[----:B------:R-:W2:Y:S01]  /*3dd0*/  S2R R3, SR_CTAID.Y ;  /* 0x0000000000037919 */ /* 0x000ea20000002600 */
[----:B------:R-:W-:Y:S01]  /*3de0*/  LEA.HI R0, R8, R7, RZ, 0x2 ;  /* 0x0000000708007211 */ /* 0x000fe200078f10ff */
[----:B------:R-:W-:Y:S01]  /*3df0*/  ULDC.64 UR4, c[0x0][0x280] ;  /* 0x0000a00000047ab9 */ /* 0x000fe20000000a00 */
[----:B------:R-:W3:Y:S02]  /*3e00*/  S2R R4, SR_CTAID.X ;  /* 0x0000000000047919 */ /* 0x000ee40000002500 */
[--C-:B------:R-:W-:Y:S02]  /*3e10*/  SHF.R.S32.HI R14, RZ, 0x2, R0.reuse ;  /* 0x00000002ff0e7819 */ /* 0x100fe40000011400 */
[----:B------:R-:W-:Y:S02]  /*3e20*/  SHF.R.S32.HI R15, RZ, 0x1f, R0 ;  /* 0x0000001fff0f7819 */ /* 0x000fe40000011400 */
[----:B------:R-:W-:Y:S02]  /*3e30*/  LOP3.LUT R0, R0, 0x7ffffffc, RZ, 0xc0, !PT ;  /* 0x7ffffffc00007812 */ /* 0x000fe400078ec0ff */
[----:B------:R-:W-:-:S03]  /*3e40*/  LEA.HI R15, R15, R14, RZ, 0x3 ;  /* 0x0000000e0f0f7211 */ /* 0x000fc600078f18ff */
[----:B------:R-:W-:Y:S01]  /*3e50*/  IMAD.IADD R0, R7, 0x1, -R0 ;  /* 0x0000000107007824 */ /* 0x000fe200078e0a00 */
[----:B------:R-:W-:Y:S02]  /*3e60*/  LOP3.LUT R15, R15, 0xfffffff8, RZ, 0xc0, !PT ;  /* 0xfffffff80f0f7812 */ /* 0x000fe400078ec0ff */
[----:B------:R-:W-:Y:S01]  /*3e70*/  LEA.HI R7, R8, R7, RZ, 0x5 ;  /* 0x0000000708077211 */ /* 0x000fe200078f28ff */
[----:B------:R-:W-:Y:S02]  /*3e80*/  IMAD.SHL.U32 R0, R0, 0x2, RZ ;  /* 0x0000000200007824 */ /* 0x000fe400078e00ff */
[----:B------:R-:W-:-:S03]  /*3e90*/  IMAD.IADD R14, R14, 0x1, -R15 ;  /* 0x000000010e0e7824 */ /* 0x000fc600078e0a0f */
[----:B------:R-:W-:Y:S02]  /*3ea0*/  SHF.R.S32.HI R2, RZ, 0x1f, R0 ;  /* 0x0000001fff027819 */ /* 0x000fe40000011400 */
[--C-:B------:R-:W-:Y:S01]  /*3eb0*/  SHF.R.S32.HI R15, RZ, 0x1f, R14.reuse ;  /* 0x0000001fff0f7819 */ /* 0x100fe2000001140e */
[----:B--2---:R-:W-:Y:S02]  /*3ec0*/  IMAD.SHL.U32 R3, R3, 0x80, RZ ;  /* 0x0000008003037824 */ /* 0x004fe400078e00ff */
[----:B---3--:R-:W-:-:S03]  /*3ed0*/  IMAD.WIDE R12, R4, 0x100, R14 ;  /* 0x00000100040c7825 */ /* 0x008fc600078e020e */
[C---:B------:R-:W-:Y:S02]  /*3ee0*/  IADD3 R10, P1, R3.reuse, R0, RZ ;  /* 0x00000000030a7210 */ /* 0x040fe40007f3e0ff */
[C---:B------:R-:W-:Y:S02]  /*3ef0*/  ISETP.GE.AND P0, PT, R3.reuse, UR5, PT ;  /* 0x0000000503007c0c */ /* 0x040fe4000bf06270 */
[----:B------:R-:W-:Y:S02]  /*3f00*/  IADD3 R0, -R0, UR5, -R3 ;  /* 0x0000000500007c10 */ /* 0x000fe4000fffe903 */
[----:B------:R-:W-:Y:S01]  /*3f10*/  LEA.HI.X.SX32 R11, R3, R2, 0x1, P1 ;  /* 0x00000002030b7211 */ /* 0x000fe200008f0eff */
[----:B------:R-:W-:Y:S01]  /*3f20*/  IMAD.SHL.U32 R3, R4, 0x100, RZ ;  /* 0x0000010004037824 */ /* 0x000fe200078e00ff */
[----:B------:R-:W-:-:S04]  /*3f30*/  SHF.R.S32.HI R2, RZ, 0x5, R7 ;  /* 0x00000005ff027819 */ /* 0x000fc80000011407 */
[----:B------:R-:W-:Y:S01]  /*3f40*/  ISETP.GE.OR P0, PT, R3, UR4, P0 ;  /* 0x0000000403007c0c */ /* 0x000fe20008706670 */
[----:B------:R-:W-:-:S04]  /*3f50*/  IMAD.WIDE R12, R2, 0x10, R12 ;  /* 0x00000010020c7825 */ /* 0x000fc800078e020c */
[----:B------:R-:W-:-:S05]  /*3f60*/  IMAD R2, R2, -0x10, -R3 ;  /* 0xfffffff002027824 */ /* 0x000fca00078e0a03 */
[----:B------:R-:W-:-:S03]  /*3f70*/  IADD3 R14, R2, UR4, -R14 ;  /* 0x00000004020e7c10 */ /* 0x000fc6000fffe80e */
[----:B------:R-:W-:Y:S05]  /*3f80*/  @P0 EXIT ;  /* 0x000000000000094d */ /* 0x000fea0003800000 */
[----:B------:R-:W-:Y:S01]  /*3f90*/  FSETP.NEU.AND P2, PT, RZ, UR16, PT ;  /* 0x00000010ff007c0b */ /* 0x000fe2000bf4d000 */
[----:B------:R-:W-:Y:S01]  /*3fa0*/  ULDC.64 UR18, c[0x0][0x5d0] ;  /* 0x0001740000127ab9 */ /* 0x000fe20000000a00 */
[----:B------:R-:W-:Y:S01]  /*3fb0*/  ISETP.GT.AND P0, PT, R14, RZ, PT ;  /* 0x000000ff0e00720c */ /* 0x000fe20003f04270 */
[----:B------:R-:W-:Y:S01]  /*3fc0*/  IMAD R2, R13, UR18, RZ ;  /* 0x000000120d027c24 */ /* 0x000fe2000f8e02ff */
[----:B------:R-:W-:Y:S02]  /*3fd0*/  USHF.L.U64.HI UR5, UR18, 0x3, UR19 ;  /* 0x0000000312057899 */ /* 0x000fe40008010213 */
[----:B------:R-:W-:Y:S01]  /*3fe0*/  IMAD.WIDE.U32 R4, R12, UR18, R10 ;  /* 0x000000120c047c25 */ /* 0x000fe2000f8e000a */
[----:B------:R-:W-:Y:S01]  /*3ff0*/  USHF.L.U32 UR4, UR18, 0x3, URZ ;  /* 0x0000000312047899 */ /* 0x000fe2000800063f */
[----:B------:R-:W-:Y:S02]  /*4000*/  ISETP.GT.AND P1, PT, R0, RZ, P0 ;  /* 0x000000ff0000720c */ /* 0x000fe40000724270 */
[----:B------:R-:W-:-:S04]  /*4010*/  IMAD R2, R12, UR19, R2 ;  /* 0x000000130c027c24 */ /* 0x000fc8000f8e0202 */
[----:B------:R-:W-:Y:S01]  /*4020*/  IMAD.IADD R3, R5, 0x1, R2 ;  /* 0x0000000105037824 */ /* 0x000fe200078e0202 */
[----:B------:R-:W-:Y:S06]  /*4030*/  @!P2 BRA `(.L_x_28) ;  /* 0x000000b000c0a947 */ /* 0x000fec0003800000 */
[----:B------:R-:W-:Y:S01]  /*4040*/  ULDC.64 UR6, c[0x0][0x5c8] ;  /* 0x0001720000067ab9 */ /* 0x000fe20000000a00 */
[----:B------:R-:W-:Y:S01]  /*4050*/  ULDC.64 UR20, c[0x0][0x5b0] ;  /* 0x00016c0000147ab9 */ /* 0x000fe20000000a00 */
[C---:B------:R-:W-:Y:S01]  /*4060*/  LEA R2, P2, R4.reuse, UR6, 0x1 ;  /* 0x0000000604027c11 */ /* 0x040fe2000f8408ff */
[----:B-1----:R-:W-:Y:S01]  /*4070*/  IMAD R6, R13, UR20, RZ ;  /* 0x000000140d067c24 */ /* 0x002fe2000f8e02ff */
[----:B------:R-:W-:Y:S01]  /*4080*/  ULDC.64 UR22, c[0x0][0x5a8] ;  /* 0x00016a0000167ab9 */ /* 0x000fe20000000a00 */
[----:B------:R-:W2:Y:S01]  /*4090*/  LDL.LU R16, [R1] ;  /* 0x0000000001107983 */ /* 0x000ea20000300800 */
[----:B------:R-:W-:Y:S01]  /*40a0*/  LEA.HI.X R3, R4, UR7, R3, 0x1, P2 ;  /* 0x0000000704037c11 */ /* 0x000fe200090f0c03 */
[C---:B------:R-:W-:Y:S02]  /*40b0*/  IMAD R6, R12.reuse, UR21, R6 ;  /* 0x000000150c067c24 */ /* 0x040fe4000f8e0206 */
[----:B------:R-:W-:-:S04]  /*40c0*/  IMAD.WIDE.U32 R4, R12, UR20, R10 ;  /* 0x000000140c047c25 */ /* 0x000fc8000f8e000a */
[----:B------:R-:W-:Y:S01]  /*40d0*/  IMAD.IADD R5, R5, 0x1, R6 ;  /* 0x0000000105057824 */ /* 0x000fe200078e0206 */
[----:B------:R-:W-:-:S04]  /*40e0*/  LEA R8, P2, R4, UR22, 0x1 ;  /* 0x0000001604087c11 */ /* 0x000fc8000f8408ff */
[----:B------:R-:W-:-:S05]  /*40f0*/  LEA.HI.X R9, R4, UR23, R5, 0x1, P2 ;  /* 0x0000001704097c11 */ /* 0x000fca00090f0c05 */
[----:B------:R-:W3:Y:S01]  /*4100*/  @P1 LDG.E.LTC128B.U16 R15, desc[UR14][R8.64] ;  /* 0x0000000e080f1981 */ /* 0x000ee2000c1e1520 */
[----:B------:R-:W-:Y:S01]  /*4110*/  ISETP.GT.AND P2, PT, R0, 0x1, P0 ;  /* 0x000000010000780c */ /* 0x000fe20000744270 */
[----:B------:R-:W-:Y:S01]  /*4120*/  BSSY B0, `(.L_x_29) ;  /* 0x0000008000007945 */ /* 0x000fe20003800000 */
[----:B---3--:R-:W-:-:S04]  /*4130*/  IMAD.U32 R4, R15, 0x10000, RZ ;  /* 0x000100000f047824 */ /* 0x008fc800078e00ff */
[----:B------:R-:W-:-:S04]  /*4140*/  FMUL R4, R4, UR16 ;  /* 0x0000001004047c20 */ /* 0x000fc80008400000 */
[----:B--2---:R-:W-:-:S05]  /*4150*/  FFMA R4, R16, UR13, R4 ;  /* 0x0000000d10047c23 */ /* 0x004fca0008000004 */
[----:B------:R-:W-:-:S05]  /*4160*/  F2FP.BF16.F32.PACK_AB R4, RZ, R4 ;  /* 0x00000004ff04723e */ /* 0x000fca00000010ff */
[----:B------:R1:W-:Y:S01]  /*4170*/  @P1 STG.E.U16 desc[UR14][R2.64], R4 ;  /* 0x0000000402001986 */ /* 0x0003e2000c10150e */
[----:B------:R-:W-:Y:S05]  /*4180*/  @!P2 BRA `(.L_x_30) ;  /* 0x000000000004a947 */ /* 0x000fea0003800000 */
[----:B------:R2:W5:Y:S02]  /*4190*/  LDG.E.LTC128B.U16 R15, desc[UR14][R8.64+0x2] ;  /* 0x0000020e080f7981 */ /* 0x000564000c1e1520 */
.L_x_30:
[----:B------:R-:W-:Y:S05]  /*41a0*/  BSYNC B0 ;  /* 0x0000000000007941 */ /* 0x000fea0003800000 */
.L_x_29:
[----:B------:R-:W3:Y:S01]  /*41b0*/  LDL.LU R5, [R1+0x4] ;  /* 0x0000040001057983 */ /* 0x000ee20000300800 */
[----:B-1---5:R-:W-:Y:S01]  /*41c0*/  IMAD.U32 R4, R15, 0x10000, RZ ;  /* 0x000100000f047824 */ /* 0x022fe200078e00ff */
[----:B------:R-:W-:Y:S02]  /*41d0*/  USHF.L.U64.HI UR11, UR20, 0x3, UR21 ;  /* 0x00000003140b7899 */ /* 0x000fe40008010215 */
[----:B------:R-:W-:Y:S01]  /*41e0*/  USHF.L.U32 UR10, UR20, 0x3, URZ ;  /* 0x00000003140a7899 */ /* 0x000fe2000800063f */
[----:B------:R-:W-:Y:S01]  /*41f0*/  FMUL R4, R4, UR16 ;  /* 0x0000001004047c20 */ /* 0x000fe20008400000 */
[----:B------:R-:W-:Y:S01]  /*4200*/  IMAD.U32 R17, RZ, RZ, UR20 ;  /* 0x00000014ff117e24 */ /* 0x000fe2000f8e00ff */
[----:B------:R-:W4:Y:S02]  /*4210*/  LDL.LU R18, [R1+0x8] ;  /* 0x0000080001127983 */ /* 0x000f240000300800 */
[----:B---3--:R-:W-:-:S05]  /*4220*/  FFMA R4, R5, UR13, R4 ;  /* 0x0000000d05047c23 */ /* 0x008fca0008000004 */
[----:B------:R-:W-:-:S05]  /*4230*/  F2FP.BF16.F32.PACK_AB R4, RZ, R4 ;  /* 0x00000004ff04723e */ /* 0x000fca00000010ff */
[----:B------:R1:W-:Y:S02]  /*4240*/  @P2 STG.E.U16 desc[UR14][R2.64+0x2], R4 ;  /* 0x0000020402002986 */ /* 0x0003e4000c10150e */
[----:B-1----:R-:W-:-:S03]  /*4250*/  IMAD.WIDE.U32 R4, R12, R17, UR10 ;  /* 0x0000000a0c047e25 */ /* 0x002fc6000f8e0011 */
[----:B------:R-:W-:-:S04]  /*4260*/  IADD3 R4, P1, R10, R4, RZ ;  /* 0x000000040a047210 */ /* 0x000fc80007f3e0ff */
[----:B------:R-:W-:Y:S02]  /*4270*/  IADD3.X R5, R11, R6, R5, P1, !PT ;  /* 0x000000060b057210 */ /* 0x000fe40000ffe405 */
[----:B------:R-:W-:Y:S02]  /*4280*/  ISETP.GT.AND P1, PT, R14, 0x8, PT ;  /* 0x000000080e00780c */ /* 0x000fe40003f24270 */
[----:B------:R-:W-:Y:S02]  /*4290*/  LEA R6, P3, R4, UR22, 0x1 ;  /* 0x0000001604067c11 */ /* 0x000fe4000f8608ff */
[----:B------:R-:W-:Y:S02]  /*42a0*/  ISETP.GT.AND P2, PT, R0, RZ, P1 ;  /* 0x000000ff0000720c */ /* 0x000fe40000f44270 */
[----:B------:R-:W-:-:S11]  /*42b0*/  LEA.HI.X R7, R4, UR23, R5, 0x1, P3 ;  /* 0x0000001704077c11 */ /* 0x000fd600098f0c05 */
[----:B------:R-:W3:Y:S01]  /*42c0*/  @P2 LDG.E.LTC128B.U16 R15, desc[UR14][R6.64] ;  /* 0x0000000e060f2981 */ /* 0x000ee2000c1e1520 */
[----:B------:R-:W-:Y:S01]  /*42d0*/  USHF.L.U32 UR8, UR4, 0x1, URZ ;  /* 0x0000000104087899 */ /* 0x000fe2000800063f */
[----:B------:R-:W-:Y:S01]  /*42e0*/  ISETP.GT.AND P3, PT, R0, 0x1, P1 ;  /* 0x000000010000780c */ /* 0x000fe20000f64270 */
[----:B------:R-:W-:Y:S01]  /*42f0*/  USHF.L.U64.HI UR5, UR4, 0x1, UR5 ;  /* 0x0000000104057899 */ /* 0x000fe20008010205 */
[----:B------:R-:W-:Y:S03]  /*4300*/  BSSY B0, `(.L_x_31) ;  /* 0x000000b000007945 */ /* 0x000fe60003800000 */
[----:B------:R-:W-:Y:S01]  /*4310*/  IADD3 R4, P4, R2, UR8, RZ ;  /* 0x0000000802047c10 */ /* 0x000fe2000ff9e0ff */
[----:B---3--:R-:W-:-:S04]  /*4320*/  IMAD.U32 R5, R15, 0x10000, RZ ;  /* 0x000100000f057824 */ /* 0x008fc800078e00ff */
[----:B------:R-:W-:-:S04]  /*4330*/  FMUL R5, R5, UR16 ;  /* 0x0000001005057c20 */ /* 0x000fc80008400000 */
[----:B----4-:R-:W-:-:S05]  /*4340*/  FFMA R5, R18, UR13, R5 ;  /* 0x0000000d12057c23 */ /* 0x010fca0008000005 */
[----:B------:R-:W-:-:S04]  /*4350*/  F2FP.BF16.F32.PACK_AB R5, RZ, R5 ;  /* 0x00000005ff05723e */ /* 0x000fc800000010ff */
[----:B------:R-:W-:Y:S02]  /*4360*/  PRMT R16, R5, 0x7610, R16 ;  /* 0x0000761005107816 */ /* 0x000fe40000000010 */
[----:B------:R-:W-:-:S05]  /*4370*/  IADD3.X R5, R3, UR5, RZ, P4, !PT ;  /* 0x0000000503057c10 */ /* 0x000fca000a7fe4ff */
[----:B------:R1:W-:Y:S01]  /*4380*/  @P2 STG.E.U16 desc[UR14][R4.64], R16 ;  /* 0x0000001004002986 */ /* 0x0003e2000c10150e */
[----:B------:R-:W-:Y:S05]  /*4390*/  @!P3 BRA `(.L_x_32) ;  /* 0x000000000004b947 */ /* 0x000fea0003800000 */
[----:B------:R3:W5:Y:S02]  /*43a0*/  LDG.E.LTC128B.U16 R15, desc[UR14][R6.64+0x2] ;  /* 0x0000020e060f7981 */ /* 0x000764000c1e1520 */
.L_x_32:
[----:B------:R-:W-:Y:S05]  /*43b0*/  BSYNC B0 ;  /* 0x0000000000007941 */ /* 0x000fea0003800000 */
.L_x_31:
[----:B------:R-:W4:Y:S01]  /*43c0*/  LDL.LU R18, [R1+0xc] ;  /* 0x00000c0001127983 */ /* 0x000f220000300800 */
[----:B-1---5:R-:W-:Y:S01]  /*43d0*/  IMAD.U32 R16, R15, 0x10000, RZ ;  /* 0x000100000f107824 */ /* 0x022fe200078e00ff */
[----:B------:R-:W-:Y:S01]  /*43e0*/  ISETP.GT.AND P2, PT, R0, 0x8, P0 ;  /* 0x000000080000780c */ /* 0x000fe20000744270 */
[----:B------:R-:W-:Y:S02]  /*43f0*/  BSSY B0, `(.L_x_33) ;  /* 0x0000007000007945 */ /* 0x000fe40003800000 */
[----:B------:R-:W-:-:S04]  /*4400*/  FMUL R16, R16, UR16 ;  /* 0x0000001010107c20 */ /* 0x000fc80008400000 */
[----:B----4-:R-:W-:-:S05]  /*4410*/  FFMA R16, R18, UR13, R16 ;  /* 0x0000000d12107c23 */ /* 0x010fca0008000010 */
[----:B------:R-:W-:-:S05]  /*4420*/  F2FP.BF16.F32.PACK_AB R16, RZ, R16 ;  /* 0x00000010ff10723e */ /* 0x000fca00000010ff */
[----:B------:R1:W-:Y:S01]  /*4430*/  @P3 STG.E.U16 desc[UR14][R4.64+0x2], R16 ;  /* 0x0000021004003986 */ /* 0x0003e2000c10150e */
[----:B------:R-:W-:Y:S05]  /*4440*/  @!P2 BRA `(.L_x_34) ;  /* 0x000000000004a947 */ /* 0x000fea0003800000 */
[----:B------:R4:W5:Y:S02]  /*4450*/  LDG.E.LTC128B.U16 R15, desc[UR14][R8.64+0x10] ;  /* 0x0000100e080f7981 */ /* 0x000964000c1e1520 */
.L_x_34:
[----:B------:R-:W-:Y:S05]  /*4460*/  BSYNC B0 ;  /* 0x0000000000007941 */ /* 0x000fea0003800000 */
.L_x_33:
[----:B------:R-:W2:Y:S01]  /*4470*/  LDL.LU R18, [R1+0x10] ;  /* 0x0000100001127983 */ /* 0x000ea20000300800 */
[----:B-1---5:R-:W-:Y:S01]  /*4480*/  IMAD.U32 R16, R15, 0x10000, RZ ;  /* 0x000100000f107824 */ /* 0x022fe200078e00ff */
[----:B------:R-:W-:Y:S03]  /*4490*/  BSSY B0, `(.L_x_35) ;  /* 0x0000008000007945 */ /* 0x000fe60003800000 */
[----:B------:R-:W-:-:S04]  /*44a0*/  FMUL R16, R16, UR16 ;  /* 0x0000001010107c20 */ /* 0x000fc80008400000 */
[----:B--2---:R-:W-:-:S05]  /*44b0*/  FFMA R16, R18, UR13, R16 ;  /* 0x0000000d12107c23 */ /* 0x004fca0008000010 */
[----:B------:R-:W-:-:S05]  /*44c0*/  F2FP.BF16.F32.PACK_AB R16, RZ, R16 ;  /* 0x00000010ff10723e */ /* 0x000fca00000010ff */
[----:B------:R1:W-:Y:S01]  /*44d0*/  @P2 STG.E.U16 desc[UR14][R2.64+0x10], R16 ;  /* 0x0000101002002986 */ /* 0x0003e2000c10150e */
[----:B------:R-:W-:-:S13]  /*44e0*/  ISETP.GT.AND P2, PT, R0, 0x9, P0 ;  /* 0x000000090000780c */ /* 0x000fda0000744270 */
[----:B-1----:R-:W-:Y:S05]  /*44f0*/  @!P2 BRA `(.L_x_36) ;  /* 0x000000000004a947 */ /* 0x002fea0003800000 */
[----:B------:R1:W5:Y:S02]  /*4500*/  LDG.E.LTC128B.U16 R15, desc[UR14][R8.64+0x12] ;  /* 0x0000120e080f7981 */ /* 0x000364000c1e1520 */
.L_x_36:
[----:B------:R-:W-:Y:S05]  /*4510*/  BSYNC B0 ;  /* 0x0000000000007941 */ /* 0x000fea0003800000 */
.L_x_35:
[----:B------:R-:W2:Y:S01]  /*4520*/  LDL.LU R18, [R1+0x14] ;  /* 0x0000140001127983 */ /* 0x000ea20000300800 */
[----:B-----5:R-:W-:Y:S01]  /*4530*/  IMAD.U32 R16, R15, 0x10000, RZ ;  /* 0x000100000f107824 */ /* 0x020fe200078e00ff */
[----:B------:R-:W-:Y:S01]  /*4540*/  ISETP.GT.AND P3, PT, R0, 0x8, P1 ;  /* 0x000000080000780c */ /* 0x000fe20000f64270 */
[----:B------:R-:W-:Y:S02]  /*4550*/  BSSY B0, `(.L_x_37) ;  /* 0x0000007000007945 */ /* 0x000fe40003800000 */
[----:B------:R-:W-:-:S04]  /*4560*/  FMUL R16, R16, UR16 ;  /* 0x0000001010107c20 */ /* 0x000fc80008400000 */
[----:B--2---:R-:W-:-:S05]  /*4570*/  FFMA R16, R18, UR13, R16 ;  /* 0x0000000d12107c23 */ /* 0x004fca0008000010 */
[----:B------:R-:W-:-:S05]  /*4580*/  F2FP.BF16.F32.PACK_AB R16, RZ, R16 ;  /* 0x00000010ff10723e */ /* 0x000fca00000010ff */
[----:B------:R2:W-:Y:S01]  /*4590*/  @P2 STG.E.U16 desc[UR14][R2.64+0x12], R16 ;  /* 0x0000121002002986 */ /* 0x0005e2000c10150e */
[----:B------:R-:W-:Y:S05]  /*45a0*/  @!P3 BRA `(.L_x_38) ;  /* 0x000000000004b947 */ /* 0x000fea0003800000 */
[----:B------:R0:W5:Y:S02]  /*45b0*/  LDG.E.LTC128B.U16 R15, desc[UR14][R6.64+0x10] ;  /* 0x0000100e060f7981 */ /* 0x000164000c1e1520 */
.L_x_38:
[----:B------:R-:W-:Y:S05]  /*45c0*/  BSYNC B0 ;  /* 0x0000000000007941 */ /* 0x000fea0003800000 */
.L_x_37:
[----:B------:R-:W3:Y:S01]  /*45d0*/  LDL.LU R18, [R1+0x18] ;  /* 0x0000180001127983 */ /* 0x000ee20000300800 */
[----:B--2--5:R-:W-:Y:S01]  /*45e0*/  IMAD.U32 R16, R15, 0x10000, RZ ;  /* 0x000100000f107824 */ /* 0x024fe200078e00ff */
[----:B------:R-:W-:Y:S01]  /*45f0*/  ISETP.GT.AND P2, PT, R0, 0x9, P1 ;  /* 0x000000090000780c */ /* 0x000fe20000f44270 */
[----:B------:R-:W-:Y:S02]  /*4600*/  BSSY B0, `(.L_x_39) ;  /* 0x0000007000007945 */ /* 0x000fe40003800000 */
[----:B------:R-:W-:-:S04]  /*4610*/  FMUL R16, R16, UR16 ;  /* 0x0000001010107c20 */ /* 0x000fc80008400000 */
[----:B---3--:R-:W-:-:S05]  /*4620*/  FFMA R16, R18, UR13, R16 ;  /* 0x0000000d12107c23 */ /* 0x008fca0008000010 */
[----:B------:R-:W-:-:S05]  /*4630*/  F2FP.BF16.F32.PACK_AB R16, RZ, R16 ;  /* 0x00000010ff10723e */ /* 0x000fca00000010ff */
[----:B------:R2:W-:Y:S01]  /*4640*/  @P3 STG.E.U16 desc[UR14][R4.64+0x10], R16 ;  /* 0x0000101004003986 */ /* 0x0005e2000c10150e */
[----:B------:R-:W-:Y:S05]  /*4650*/  @!P2 BRA `(.L_x_40) ;  /* 0x000000000004a947 */ /* 0x000fea0003800000 */
[----:B------:R3:W5:Y:S02]  /*4660*/  LDG.E.LTC128B.U16 R15, desc[UR14][R6.64+0x12] ;  /* 0x0000120e060f7981 */ /* 0x000764000c1e1520 */
.L_x_40:
[----:B------:R-:W-:Y:S05]  /*4670*/  BSYNC B0 ;  /* 0x0000000000007941 */ /* 0x000fea0003800000 */
.L_x_39:
[----:B------:R-:W4:Y:S01]  /*4680*/  LDL.LU R18, [R1+0x1c] ;  /* 0x00001c0001127983 */ /* 0x000f220000300800 */
[----:B--2--5:R-:W-:Y:S01]  /*4690*/  IMAD.U32 R16, R15, 0x10000, RZ ;  /* 0x000100000f107824 */ /* 0x024fe200078e00ff */
        /* <DEDUP_REMOVED lines=8> */
.L_x_42:
[----:B------:R-:W-:Y:S05]  /*4720*/  BSYNC B0 ;  /* 0x0000000000007941 */ /* 0x000fea0003800000 */
.L_x_41:
        /* <DEDUP_REMOVED lines=10> */
.L_x_44:
[----:B------:R-:W-:Y:S05]  /*47d0*/  BSYNC B0 ;  /* 0x0000000000007941 */ /* 0x000fea0003800000 */
.L_x_43:
[----:B------:R-:W4:Y:S01]  /*47e0*/  LDL.LU R18, [R1+0x24] ;  /* 0x0000240001127983 */ /* 0x000f220000300800 */
[----:B--2--5:R-:W-:Y:S01]  /*47f0*/  SHF.L.U32 R16, R15, 0x10, RZ ;  /* 0x000000100f107819 */ /* 0x024fe200000006ff */
[----:B------:R-:W-:Y:S01]  /*4800*/  BSSY B0, `(.L_x_45) ;  /* 0x0000008000007945 */ /* 0x000fe20003800000 */
[----:B------:R-:W-:-:S03]  /*4810*/  ISETP.GT.AND P3, PT, R0, 0x10, P1 ;  /* 0x000000100000780c */ /* 0x000fc60000f64270 */
[----:B------:R-:W-:-:S04]  /*4820*/  FMUL R16, R16, UR16 ;  /* 0x0000001010107c20 */ /* 0x000fc80008400000 */
[----:B----4-:R-:W-:-:S05]  /*4830*/  FFMA R16, R18, UR13, R16 ;  /* 0x0000000d12107c23 */ /* 0x010fca0008000010 */
[----:B------:R-:W-:-:S05]  /*4840*/  F2FP.BF16.F32.PACK_AB R16, RZ, R16 ;  /* 0x00000010ff10723e */ /* 0x000fca00000010ff */
[----:B------:R2:W-:Y:S01]  /*4850*/  @P2 STG.E.U16 desc[UR14][R2.64+0x22], R16 ;  /* 0x0000221002002986 */ /* 0x0005e2000c10150e */
[----:B------:R-:W-:Y:S05]  /*4860*/  @!P3 BRA `(.L_x_46) ;  /* 0x000000000004b947 */ /* 0x000fea0003800000 */
[----:B------:R4:W5:Y:S02]  /*4870*/  LDG.E.LTC128B.U16 R15, desc[UR14][R6.64+0x20] ;  /* 0x0000200e060f7981 */ /* 0x000964000c1e1520 */
.L_x_46:
[----:B------:R-:W-:Y:S05]  /*4880*/  BSYNC B0 ;  /* 0x0000000000007941 */ /* 0x000fea0003800000 */
.L_x_45:
        /* <DEDUP_REMOVED lines=10> */
.L_x_48:
[----:B------:R-:W-:Y:S05]  /*4930*/  BSYNC B0 ;  /* 0x0000000000007941 */ /* 0x000fea0003800000 */
.L_x_47:
        /* <DEDUP_REMOVED lines=10> */
.L_x_50:
[----:B------:R-:W-:Y:S05]  /*49e0*/  BSYNC B0 ;  /* 0x0000000000007941 */ /* 0x000fea0003800000 */
.L_x_49:
        /* <DEDUP_REMOVED lines=10> */
.L_x_52:
[----:B------:R-:W-:Y:S05]  /*4a90*/  BSYNC B0 ;  /* 0x0000000000007941 */ /* 0x000fea0003800000 */
.L_x_51:
        /* <DEDUP_REMOVED lines=10> */
.L_x_54:
[----:B------:R-:W-:Y:S05]  /*4b40*/  BSYNC B0 ;  /* 0x0000000000007941 */ /* 0x000fea0003800000 */
.L_x_53:
        /* <DEDUP_REMOVED lines=10> */
.L_x_56:
[----:B------:R-:W-:Y:S05]  /*4bf0*/  BSYNC B0 ;  /* 0x0000000000007941 */ /* 0x000fea0003800000 */
.L_x_55:
        /* <DEDUP_REMOVED lines=10> */
.L_x_58:
[----:B------:R-:W-:Y:S05]  /*4ca0*/  BSYNC B0 ;  /* 0x0000000000007941 */ /* 0x000fea0003800000 */
.L_x_57:
        /* <DEDUP_REMOVED lines=10> */
.L_x_60:
[----:B------:R-:W-:Y:S05]  /*4d50*/  BSYNC B0 ;  /* 0x0000000000007941 */ /* 0x000fea0003800000 */
.L_x_59:
        /* <DEDUP_REMOVED lines=10> */
.L_x_62:
[----:B------:R-:W-:Y:S05]  /*4e00*/  BSYNC B0 ;  /* 0x0000000000007941 */ /* 0x000fea0003800000 */
.L_x_61:
        /* <DEDUP_REMOVED lines=10> */
.L_x_64:
[----:B------:R-:W-:Y:S05]  /*4eb0*/  BSYNC B0 ;  /* 0x0000000000007941 */ /* 0x000fea0003800000 */
.L_x_63:
        /* <DEDUP_REMOVED lines=10> */
.L_x_66:
[----:B------:R-:W-:Y:S05]  /*4f60*/  BSYNC B0 ;  /* 0x0000000000007941 */ /* 0x000fea0003800000 */
.L_x_65:
        /* <DEDUP_REMOVED lines=10> */
.L_x_68:
[----:B------:R-:W-:Y:S05]  /*5010*/  BSYNC B0 ;  /* 0x0000000000007941 */ /* 0x000fea0003800000 */
.L_x_67:
        /* <DEDUP_REMOVED lines=10> */
.L_x_70:
[----:B------:R-:W-:Y:S05]  /*50c0*/  BSYNC B0 ;  /* 0x0000000000007941 */ /* 0x000fea0003800000 */
.L_x_69:
        /* <DEDUP_REMOVED lines=10> */
.L_x_72:
[----:B------:R-:W-:Y:S05]  /*5170*/  BSYNC B0 ;  /* 0x0000000000007941 */ /* 0x000fea0003800000 */
.L_x_71:
        /* <DEDUP_REMOVED lines=10> */
.L_x_74:
[----:B------:R-:W-:Y:S05]  /*5220*/  BSYNC B0 ;  /* 0x0000000000007941 */ /* 0x000fea0003800000 */
.L_x_73:
        /* <DEDUP_REMOVED lines=10> */
.L_x_76:
[----:B------:R-:W-:Y:S05]  /*52d0*/  BSYNC B0 ;  /* 0x0000000000007941 */ /* 0x000fea0003800000 */
.L_x_75:
        /* <DEDUP_REMOVED lines=10> */
.L_x_78:
[----:B------:R-:W-:Y:S05]  /*5380*/  BSYNC B0 ;  /* 0x0000000000007941 */ /* 0x000fea0003800000 */
.L_x_77:
        /* <DEDUP_REMOVED lines=10> */
.L_x_80:
[----:B------:R-:W-:Y:S05]  /*5430*/  BSYNC B0 ;  /* 0x0000000000007941 */ /* 0x000fea0003800000 */
.L_x_79:
        /* <DEDUP_REMOVED lines=10> */
.L_x_82:
[----:B------:R-:W-:Y:S05]  /*54e0*/  BSYNC B0 ;  /* 0x0000000000007941 */ /* 0x000fea0003800000 */
.L_x_81:
        /* <DEDUP_REMOVED lines=10> */
.L_x_84:
[----:B------:R-:W-:Y:S05]  /*5590*/  BSYNC B0 ;  /* 0x0000000000007941 */ /* 0x000fea0003800000 */
.L_x_83:
        /* <DEDUP_REMOVED lines=10> */
.L_x_86:
[----:B------:R-:W-:Y:S05]  /*5640*/  BSYNC B0 ;  /* 0x0000000000007941 */ /* 0x000fea0003800000 */
.L_x_85:
        /* <DEDUP_REMOVED lines=10> */
.L_x_88:
[----:B------:R-:W-:Y:S05]  /*56f0*/  BSYNC B0 ;  /* 0x0000000000007941 */ /* 0x000fea0003800000 */
.L_x_87:
        /* <DEDUP_REMOVED lines=10> */
.L_x_90:
[----:B------:R-:W-:Y:S05]  /*57a0*/  BSYNC B0 ;  /* 0x0000000000007941 */ /* 0x000fea0003800000 */
.L_x_89:
        /* <DEDUP_REMOVED lines=10> */
.L_x_92:
[----:B------:R-:W-:Y:S05]  /*5850*/  BSYNC B0 ;  /* 0x0000000000007941 */ /* 0x000fea0003800000 */
.L_x_91:
        /* <DEDUP_REMOVED lines=10> */
.L_x_94:
[----:B------:R-:W-:Y:S05]  /*5900*/  BSYNC B0 ;  /* 0x0000000000007941 */ /* 0x000fea0003800000 */
.L_x_93:
        /* <DEDUP_REMOVED lines=10> */
.L_x_96:
[----:B------:R-:W-:Y:S05]  /*59b0*/  BSYNC B0 ;  /* 0x0000000000007941 */ /* 0x000fea0003800000 */
.L_x_95:
        /* <DEDUP_REMOVED lines=10> */
.L_x_98:
[----:B------:R-:W-:Y:S05]  /*5a60*/  BSYNC B0 ;  /* 0x0000000000007941 */ /* 0x000fea0003800000 */
.L_x_97:
        /* <DEDUP_REMOVED lines=10> */
.L_x_100:
[----:B------:R-:W-:Y:S05]  /*5b10*/  BSYNC B0 ;  /* 0x0000000000007941 */ /* 0x000fea0003800000 */
.L_x_99:
        /* <DEDUP_REMOVED lines=10> */
.L_x_102:
[----:B------:R-:W-:Y:S05]  /*5bc0*/  BSYNC B0 ;  /* 0x0000000000007941 */ /* 0x000fea0003800000 */
.L_x_101:
        /* <DEDUP_REMOVED lines=10> */
.L_x_104:
[----:B------:R-:W-:Y:S05]  /*5c70*/  BSYNC B0 ;  /* 0x0000000000007941 */ /* 0x000fea0003800000 */
.L_x_103:
        /* <DEDUP_REMOVED lines=10> */
.L_x_106:
[----:B------:R-:W-:Y:S05]  /*5d20*/  BSYNC B0 ;  /* 0x0000000000007941 */ /* 0x000fea0003800000 */
.L_x_105:
        /* <DEDUP_REMOVED lines=10> */
.L_x_108:
[----:B------:R-:W-:Y:S05]  /*5dd0*/  BSYNC B0 ;  /* 0x0000000000007941 */ /* 0x000fea0003800000 */
.L_x_107:
        /* <DEDUP_REMOVED lines=10> */
.L_x_110:
[----:B------:R-:W-:Y:S05]  /*5e80*/  BSYNC B0 ;  /* 0x0000000000007941 */ /* 0x000fea0003800000 */
.L_x_109:
        /* <DEDUP_REMOVED lines=10> */
.L_x_112:
[----:B------:R-:W-:Y:S05]  /*5f30*/  BSYNC B0 ;  /* 0x0000000000007941 */ /* 0x000fea0003800000 */
.L_x_111:
        /* <DEDUP_REMOVED lines=10> */
.L_x_114:
[----:B------:R-:W-:Y:S05]  /*5fe0*/  BSYNC B0 ;  /* 0x0000000000007941 */ /* 0x000fea0003800000 */
.L_x_113:
        /* <DEDUP_REMOVED lines=10> */
.L_x_116:
[----:B------:R-:W-:Y:S05]  /*6090*/  BSYNC B0 ;  /* 0x0000000000007941 */ /* 0x000fea0003800000 */
.L_x_115:
        /* <DEDUP_REMOVED lines=10> */
.L_x_118:
[----:B------:R-:W-:Y:S05]  /*6140*/  BSYNC B0 ;  /* 0x0000000000007941 */ /* 0x000fea0003800000 */
.L_x_117:
        /* <DEDUP_REMOVED lines=10> */
.L_x_120:
[----:B------:R-:W-:Y:S05]  /*61f0*/  BSYNC B0 ;  /* 0x0000000000007941 */ /* 0x000fea0003800000 */
.L_x_119:
        /* <DEDUP_REMOVED lines=10> */
.L_x_122:
[----:B------:R-:W-:Y:S05]  /*62a0*/  BSYNC B0 ;  /* 0x0000000000007941 */ /* 0x000fea0003800000 */
.L_x_121:
        /* <DEDUP_REMOVED lines=10> */
.L_x_124:
[----:B------:R-:W-:Y:S05]  /*6350*/  BSYNC B0 ;  /* 0x0000000000007941 */ /* 0x000fea0003800000 */
.L_x_123:
        /* <DEDUP_REMOVED lines=10> */
.L_x_126:
[----:B------:R-:W-:Y:S05]  /*6400*/  BSYNC B0 ;  /* 0x0000000000007941 */ /* 0x000fea0003800000 */
.L_x_125:
        /* <DEDUP_REMOVED lines=10> */
.L_x_128:
[----:B------:R-:W-:Y:S05]  /*64b0*/  BSYNC B0 ;  /* 0x0000000000007941 */ /* 0x000fea0003800000 */
.L_x_127:
        /* <DEDUP_REMOVED lines=10> */
.L_x_130:
[----:B------:R-:W-:Y:S05]  /*6560*/  BSYNC B0 ;  /* 0x0000000000007941 */ /* 0x000fea0003800000 */
.L_x_129:
        /* <DEDUP_REMOVED lines=10> */
.L_x_132:
[----:B------:R-:W-:Y:S05]  /*6610*/  BSYNC B0 ;  /* 0x0000000000007941 */ /* 0x000fea0003800000 */
.L_x_131:
        /* <DEDUP_REMOVED lines=10> */
.L_x_134:
[----:B------:R-:W-:Y:S05]  /*66c0*/  BSYNC B0 ;  /* 0x0000000000007941 */ /* 0x000fea0003800000 */
.L_x_133:
        /* <DEDUP_REMOVED lines=10> */
.L_x_136:
[----:B------:R-:W-:Y:S05]  /*6770*/  BSYNC B0 ;  /* 0x0000000000007941 */ /* 0x000fea0003800000 */
.L_x_135:
        /* <DEDUP_REMOVED lines=10> */
.L_x_138:
[----:B------:R-:W-:Y:S05]  /*6820*/  BSYNC B0 ;  /* 0x0000000000007941 */ /* 0x000fea0003800000 */
.L_x_137:
        /* <DEDUP_REMOVED lines=10> */
.L_x_140:
[----:B------:R-:W-:Y:S05]  /*68d0*/  BSYNC B0 ;  /* 0x0000000000007941 */ /* 0x000fea0003800000 */
.L_x_139:
        /* <DEDUP_REMOVED lines=10> */
.L_x_142:
[----:B------:R-:W-:Y:S05]  /*6980*/  BSYNC B0 ;  /* 0x0000000000007941 */ /* 0x000fea0003800000 */
.L_x_141:
        /* <DEDUP_REMOVED lines=10> */
.L_x_144:
[----:B------:R-:W-:Y:S05]  /*6a30*/  BSYNC B0 ;  /* 0x0000000000007941 */ /* 0x000fea0003800000 */
.L_x_143:
        /* <DEDUP_REMOVED lines=10> */
.L_x_146:
[----:B------:R-:W-:Y:S05]  /*6ae0*/  BSYNC B0 ;  /* 0x0000000000007941 */ /* 0x000fea0003800000 */
.L_x_145:
        /* <DEDUP_REMOVED lines=10> */
.L_x_148:
[----:B------:R-:W-:Y:S05]  /*6b90*/  BSYNC B0 ;  /* 0x0000000000007941 */ /* 0x000fea0003800000 */
.L_x_147:
[----:B-1-34-:R-:W3:Y:S01]  /*6ba0*/  LDL.LU R9, [R1+0xf4] ;  /* 0x0000f40001097983 */ /* 0x01aee20000300800 */
[----:B-----5:R-:W-:Y:S01]  /*6bb0*/  IMAD.U32 R8, R15, 0x10000, RZ ;  /* 0x000100000f087824 */ /* 0x020fe200078e00ff */
        /* <DEDUP_REMOVED lines=8> */
.L_x_150:
[----:B------:R-:W-:Y:S05]  /*6c40*/  BSYNC B0 ;  /* 0x0000000000007941 */ /* 0x000fea0003800000 */
.L_x_149:
[----:B------:R-:W4:Y:S01]  /*6c50*/  LDL.LU R9, [R1+0xf8] ;  /* 0x0000f80001097983 */ /* 0x000f220000300800 */
[----:B-1---5:R-:W-:Y:S01]  /*6c60*/  IMAD.U32 R8, R15, 0x10000, RZ ;  /* 0x000100000f087824 */ /* 0x022fe200078e00ff */
[----:B------:R-:W-:Y:S01]  /*6c70*/  ISETP.GT.AND P1, PT, R0, 0x79, P1 ;  /* 0x000000790000780c */ /* 0x000fe20000f24270 */
[----:B------:R-:W-:Y:S01]  /*6c80*/  BSSY B0, `(.L_x_151) ;  /* 0x0000008000007945 */ /* 0x000fe20003800000 */
[----:B------:R-:W-:Y:S01]  /*6c90*/  IADD3 R18, P0, R12, 0x40, RZ ;  /* 0x000000400c127810 */ /* 0x000fe20007f1e0ff */
[----:B------:R-:W-:-:S04]  /*6ca0*/  FMUL R8, R8, UR16 ;  /* 0x0000001008087c20 */ /* 0x000fc80008400000 */
[----:B----4-:R-:W-:-:S05]  /*6cb0*/  FFMA R8, R9, UR13, R8 ;  /* 0x0000000d09087c23 */ /* 0x010fca0008000008 */
[----:B------:R-:W-:-:S05]  /*6cc0*/  F2FP.BF16.F32.PACK_AB R8, RZ, R8 ;  /* 0x00000008ff08723e */ /* 0x000fca00000010ff */
[----:B------:R1:W-:Y:S01]  /*6cd0*/  @P2 STG.E.U16 desc[UR14][R4.64+0xf0], R8 ;  /* 0x0000f00804002986 */ /* 0x0003e2000c10150e */
[----:B------:R-:W-:Y:S05]  /*6ce0*/  @!P1 BRA `(.L_x_152) ;  /* 0x0000000000049947 */ /* 0x000fea0003800000 */
[----:B------:R4:W5:Y:S02]  /*6cf0*/  LDG.E.LTC128B.U16 R15, desc[UR14][R6.64+0xf2] ;  /* 0x0000f20e060f7981 */ /* 0x000964000c1e1520 */
.L_x_152:
[----:B------:R-:W-:Y:S05]  /*6d00*/  BSYNC B0 ;  /* 0x0000000000007941 */ /* 0x000fea0003800000 */
.L_x_151:
[----:B-1----:R-:W2:Y:S01]  /*6d10*/  LDL.LU R8, [R1+0xfc] ;  /* 0x0000fc0001087983 */ /* 0x002ea20000300800 */
[----:B0--345:R-:W-:Y:S01]  /*6d20*/  SHF.L.U32 R6, R15, 0x10, RZ ;  /* 0x000000100f067819 */ /* 0x039fe200000006ff */
[----:B------:R-:W-:Y:S01]  /*6d30*/  IMAD.X R7, RZ, RZ, R13, P0 ;  /* 0x000000ffff077224 */ /* 0x000fe200000e060d */
[----:B------:R-:W-:-:S03]  /*6d40*/  ISETP.GT.AND P0, PT, R14, 0x40, PT ;  /* 0x000000400e00780c */ /* 0x000fc60003f04270 */
[----:B------:R-:W-:Y:S01]  /*6d50*/  FMUL R6, R6, UR16 ;  /* 0x0000001006067c20 */ /* 0x000fe20008400000 */
[----:B------:R-:W-:Y:S01]  /*6d60*/  IMAD R7, R7, UR20, RZ ;  /* 0x0000001407077c24 */ /* 0x000fe2000f8e02ff */
[----:B------:R-:W-:-:S03]  /*6d70*/  ISETP.GT.AND P3, PT, R0, RZ, P0 ;  /* 0x000000ff0000720c */ /* 0x000fc60000764270 */
[----:B------:R-:W-:Y:S02]  /*6d80*/  IMAD R19, R18, UR21, R7 ;  /* 0x0000001512137c24 */ /* 0x000fe4000f8e0207 */
[----:B--2---:R-:W-:Y:S01]  /*6d90*/  FFMA R6, R8, UR13, R6 ;  /* 0x0000000d08067c23 */ /* 0x004fe20008000006 */
[----:B------:R-:W-:-:S04]  /*6da0*/  IMAD.WIDE.U32 R8, R18, UR20, R10 ;  /* 0x0000001412087c25 */ /* 0x000fc8000f8e000a */
[----:B------:R-:W-:Y:S01]  /*6db0*/  F2FP.BF16.F32.PACK_AB R16, RZ, R6 ;  /* 0x00000006ff10723e */ /* 0x000fe200000010ff */
[----:B------:R-:W-:Y:S01]  /*6dc0*/  IMAD.IADD R7, R9, 0x1, R19 ;  /* 0x0000000109077824 */ /* 0x000fe200078e0213 */
[----:B------:R-:W-:-:S03]  /*6dd0*/  LEA R6, P2, R8, UR22, 0x1 ;  /* 0x0000001608067c11 */ /* 0x000fc6000f8408ff */
[----:B------:R0:W-:Y:S01]  /*6de0*/  @P1 STG.E.U16 desc[UR14][R4.64+0xf2], R16 ;  /* 0x0000f21004001986 */ /* 0x0001e2000c10150e */
[----:B------:R-:W-:-:S05]  /*6df0*/  LEA.HI.X R7, R8, UR23, R7, 0x1, P2 ;  /* 0x0000001708077c11 */ /* 0x000fca00090f0c07 */
[----:B------:R-:W2:Y:S01]  /*6e00*/  @P3 LDG.E.LTC128B.U16 R15, desc[UR14][R6.64] ;  /* 0x0000000e060f3981 */ /* 0x000ea2000c1e1520 */
[----:B------:R-:W-:Y:S01]  /*6e10*/  USHF.L.U32 UR6, UR18, 0x6, URZ ;  /* 0x0000000612067899 */ /* 0x000fe2000800063f */
[----:B------:R-:W-:Y:S01]  /*6e20*/  ISETP.GT.AND P2, PT, R0, 0x1, P0 ;  /* 0x000000010000780c */ /* 0x000fe20000744270 */
[----:B------:R-:W-:Y:S01]  /*6e30*/  USHF.L.U64.HI UR4, UR18, 0x6, UR19 ;  /* 0x0000000612047899 */ /* 0x000fe20008010213 */
[----:B------:R-:W-:Y:S01]  /*6e40*/  BSSY B0, `(.L_x_153) ;  /* 0x000000c000007945 */ /* 0x000fe20003800000 */
[----:B------:R-:W-:Y:S02]  /*6e50*/  USHF.L.U32 UR7, UR6, 0x1, URZ ;  /* 0x0000000106077899 */ /* 0x000fe4000800063f */
[----:B------:R-:W-:Y:S01]  /*6e60*/  USHF.L.U64.HI UR4, UR6, 0x1, UR4 ;  /* 0x0000000106047899 */ /* 0x000fe20008010204 */
[----:B--2---:R-:W-:-:S04]  /*6e70*/  IMAD.U32 R8, R15, 0x10000, RZ ;  /* 0x000100000f087824 */ /* 0x004fc800078e00ff */
[----:B------:R-:W-:Y:S01]  /*6e80*/  FMUL R9, R8, UR16 ;  /* 0x0000001008097c20 */ /* 0x000fe20008400000 */
[----:B------:R-:W-:-:S03]  /*6e90*/  IADD3 R8, P1, R2, UR7, RZ ;  /* 0x0000000702087c10 */ /* 0x000fc6000ff3e0ff */
[----:B------:R-:W-:-:S05]  /*6ea0*/  FFMA R9, R152, UR13, R9 ;  /* 0x0000000d98097c23 */ /* 0x000fca0008000009 */
[----:B0-----:R-:W-:Y:S02]  /*6eb0*/  F2FP.BF16.F32.PACK_AB R5, RZ, R9 ;  /* 0x00000009ff05723e */ /* 0x001fe400000010ff */
[----:B------:R-:W-:-:S05]  /*6ec0*/  IADD3.X R9, R3, UR4, RZ, P1, !PT ;  /* 0x0000000403097c10 */ /* 0x000fca0008ffe4ff */
[----:B------:R0:W-:Y:S01]  /*6ed0*/  @P3 STG.E.U16 desc[UR14][R8.64], R5 ;  /* 0x0000000508003986 */ /* 0x0001e2000c10150e */
[----:B------:R-:W-:Y:S05]  /*6ee0*/  @!P2 BRA `(.L_x_154) ;  /* 0x000000000004a947 */ /* 0x000fea0003800000 */
[----:B------:R1:W5:Y:S02]  /*6ef0*/  LDG.E.LTC128B.U16 R15, desc[UR14][R6.64+0x2] ;  /* 0x0000020e060f7981 */ /* 0x000364000c1e1520 */
.L_x_154:
[----:B------:R-:W-:Y:S05]  /*6f00*/  BSYNC B0 ;  /* 0x0000000000007941 */ /* 0x000fea0003800000 */
.L_x_153:
[----:B-----5:R-:W-:Y:S01]  /*6f10*/  IMAD.U32 R16, R15, 0x10000, RZ ;  /* 0x000100000f107824 */ /* 0x020fe200078e00ff */
[----:B------:R-:W-:Y:S01]  /*6f20*/  ISETP.GT.AND P1, PT, R14, 0x48, PT ;  /* 0x000000480e00780c */ /* 0x000fe20003f24270 */
[----:B0-----:R-:W-:Y:S01]  /*6f30*/  IMAD.WIDE.U32 R4, R18, R17, UR10 ;  /* 0x0000000a12047e25 */ /* 0x001fe2000f8e0011 */
[----:B------:R-:W-:Y:S03]  /*6f40*/  BSSY B0, `(.L_x_155) ;  /* 0x000000c000007945 */ /* 0x000fe60003800000 */
[----:B------:R-:W-:Y:S01]  /*6f50*/  FMUL R16, R16, UR16 ;  /* 0x0000001010107c20 */ /* 0x000fe20008400000 */
[----:B------:R-:W-:-:S03]  /*6f60*/  IADD3 R18, P3, R10, R4, RZ ;  /* 0x000000040a127210 */ /* 0x000fc60007f7e0ff */
[----:B------:R-:W-:Y:S01]  /*6f70*/  FFMA R16, R153, UR13, R16 ;  /* 0x0000000d99107c23 */ /* 0x000fe20008000010 */
[----:B------:R-:W-:-:S04]  /*6f80*/  IADD3.X R5, R11, R19, R5, P3, !PT ;  /* 0x000000130b057210 */ /* 0x000fc80001ffe405 */
[----:B------:R-:W-:Y:S02]  /*6f90*/  F2FP.BF16.F32.PACK_AB R16, RZ, R16 ;  /* 0x00000010ff10723e */ /* 0x000fe400000010ff */
[----:B------:R-:W-:Y:S02]  /*6fa0*/  ISETP.GT.AND P3, PT, R0, RZ, P1 ;  /* 0x000000ff0000720c */ /* 0x000fe40000f64270 */
[C---:B------:R-:W-:Y:S01]  /*6fb0*/  LEA R4, P4, R18.reuse, UR22, 0x1 ;  /* 0x0000001612047c11 */ /* 0x040fe2000f8808ff */
[----:B------:R0:W-:Y:S03]  /*6fc0*/  @P2 STG.E.U16 desc[UR14][R8.64+0x2], R16 ;  /* 0x0000021008002986 */ /* 0x0001e6000c10150e */
[----:B------:R-:W-:-:S07]  /*6fd0*/  LEA.HI.X R5, R18, UR23, R5, 0x1, P4 ;  /* 0x0000001712057c11 */ /* 0x000fce000a0f0c05 */
[----:B------:R-:W-:Y:S05]  /*6fe0*/  @!P3 BRA `(.L_x_156) ;  /* 0x000000000004b947 */ /* 0x000fea0003800000 */
[----:B------:R2:W5:Y:S02]  /*6ff0*/  LDG.E.LTC128B.U16 R15, desc[UR14][R4.64] ;  /* 0x0000000e040f7981 */ /* 0x000564000c1e1520 */
.L_x_156:
[----:B------:R-:W-:Y:S05]  /*7000*/  BSYNC B0 ;  /* 0x0000000000007941 */ /* 0x000fea0003800000 */
.L_x_155:
[----:B0----5:R-:W-:Y:S01]  /*7010*/  IMAD.U32 R16, R15, 0x10000, RZ ;  /* 0x000100000f107824 */ /* 0x021fe200078e00ff */
[----:B------:R-:W-:Y:S01]  /*7020*/  IADD3 R18, P4, R8, UR8, RZ ;  /* 0x0000000808127c10 */ /* 0x000fe2000ff9e0ff */
[----:B------:R-:W-:Y:S01]  /*7030*/  BSSY B0, `(.L_x_157) ;  /* 0x0000009000007945 */ /* 0x000fe20003800000 */
[----:B------:R-:W-:Y:S01]  /*7040*/  ISETP.GT.AND P2, PT, R0, 0x1, P1 ;  /* 0x000000010000780c */ /* 0x000fe20000f44270 */
[----:B------:R-:W-:-:S04]  /*7050*/  FMUL R19, R16, UR16 ;  /* 0x0000001010137c20 */ /* 0x000fc80008400000 */
[----:B------:R-:W-:-:S05]  /*7060*/  FFMA R19, R154, UR13, R19 ;  /* 0x0000000d9a137c23 */ /* 0x000fca0008000013 */
[----:B------:R-:W-:Y:S02]  /*7070*/  F2FP.BF16.F32.PACK_AB R16, RZ, R19 ;  /* 0x00000013ff10723e */ /* 0x000fe400000010ff */
[----:B------:R-:W-:-:S05]  /*7080*/  IADD3.X R19, R9, UR5, RZ, P4, !PT ;  /* 0x0000000509137c10 */ /* 0x000fca000a7fe4ff */
[----:B------:R0:W-:Y:S01]  /*7090*/  @P3 STG.E.U16 desc[UR14][R18.64], R16 ;  /* 0x0000001012003986 */ /* 0x0001e2000c10150e */
[----:B------:R-:W-:Y:S05]  /*70a0*/  @!P2 BRA `(.L_x_158) ;  /* 0x000000000004a947 */ /* 0x000fea0003800000 */
[----:B------:R3:W5:Y:S02]  /*70b0*/  LDG.E.LTC128B.U16 R15, desc[UR14][R4.64+0x2] ;  /* 0x0000020e040f7981 */ /* 0x000764000c1e1520 */
.L_x_158:
[----:B------:R-:W-:Y:S05]  /*70c0*/  BSYNC B0 ;  /* 0x0000000000007941 */ /* 0x000fea0003800000 */
.L_x_157:
[----:B0----5:R-:W-:Y:S01]  /*70d0*/  IMAD.U32 R16, R15, 0x10000, RZ ;  /* 0x000100000f107824 */ /* 0x021fe200078e00ff */
[----:B------:R-:W-:Y:S01]  /*70e0*/  ISETP.GT.AND P3, PT, R0, 0x8, P0 ;  /* 0x000000080000780c */ /* 0x000fe20000764270 */
[----:B------:R-:W-:Y:S02]  /*70f0*/  BSSY B0, `(.L_x_159) ;  /* 0x0000007000007945 */ /* 0x000fe40003800000 */
[----:B------:R-:W-:-:S04]  /*7100*/  FMUL R16, R16, UR16 ;  /* 0x0000001010107c20 */ /* 0x000fc80008400000 */
[----:B------:R-:W-:-:S05]  /*7110*/  FFMA R16, R155, UR13, R16 ;  /* 0x0000000d9b107c23 */ /* 0x000fca0008000010 */
[----:B------:R-:W-:-:S05]  /*7120*/  F2FP.BF16.F32.PACK_AB R16, RZ, R16 ;  /* 0x00000010ff10723e */ /* 0x000fca00000010ff */
[----:B------:R0:W-:Y:S01]  /*7130*/  @P2 STG.E.U16 desc[UR14][R18.64+0x2], R16 ;  /* 0x0000021012002986 */ /* 0x0001e2000c10150e */
[----:B------:R-:W-:Y:S05]  /*7140*/  @!P3 BRA `(.L_x_160) ;  /* 0x000000000004b947 */ /* 0x000fea0003800000 */
[----:B------:R4:W5:Y:S02]  /*7150*/  LDG.E.LTC128B.U16 R15, desc[UR14][R6.64+0x10] ;  /* 0x0000100e060f7981 */ /* 0x000964000c1e1520 */
.L_x_160:
[----:B------:R-:W-:Y:S05]  /*7160*/  BSYNC B0 ;  /* 0x0000000000007941 */ /* 0x000fea0003800000 */
.L_x_159:
        /* <DEDUP_REMOVED lines=9> */
.L_x_162:
[----:B------:R-:W-:Y:S05]  /*7200*/  BSYNC B0 ;  /* 0x0000000000007941 */ /* 0x000fea0003800000 */
.L_x_161:
[----:B-----5:R-:W-:Y:S01]  /*7210*/  IMAD.U32 R16, R15, 0x10000, RZ ;  /* 0x000100000f107824 */ /* 0x020fe200078e00ff */
        /* <DEDUP_REMOVED lines=8> */
.L_x_164:
[----:B------:R-:W-:Y:S05]  /*72a0*/  BSYNC B0 ;  /* 0x0000000000007941 */ /* 0x000fea0003800000 */
.L_x_163:
[----:B0----5:R-:W-:Y:S01]  /*72b0*/  IMAD.U32 R16, R15, 0x10000, RZ ;  /* 0x000100000f107824 */ /* 0x021fe200078e00ff */
[----:B------:R-:W-:Y:S01]  /*72c0*/  ISETP.GT.AND P2, PT, R0, 0x9, P1 ;  /* 0x000000090000780c */ /* 0x000fe20000f44270 */
[----:B------:R-:W-:Y:S01]  /*72d0*/  IMAD.U32 R21, RZ, RZ, UR8 ;  /* 0x00000008ff157e24 */ /* 0x000fe2000f8e00ff */
[----:B------:R-:W-:Y:S01]  /*72e0*/  BSSY B0, `(.L_x_165) ;  /* 0x000000a000007945 */ /* 0x000fe20003800000 */
[----:B------:R-:W-:Y:S01]  /*72f0*/  FMUL R19, R16, UR16 ;  /* 0x0000001010137c20 */ /* 0x000fe20008400000 */
[----:B------:R-:W-:Y:S02]  /*7300*/  IMAD.U32 R23, RZ, RZ, UR5 ;  /* 0x00000005ff177e24 */ /* 0x000fe4000f8e00ff */
[----:B------:R-:W-:Y:S01]  /*7310*/  IADD3 R18, P4, P5, R21, UR7, R2 ;  /* 0x0000000715127c10 */ /* 0x000fe2000fd9e002 */
[----:B------:R-:W-:-:S05]  /*7320*/  FFMA R19, R158, UR13, R19 ;  /* 0x0000000d9e137c23 */ /* 0x000fca0008000013 */
[----:B------:R-:W-:Y:S02]  /*7330*/  F2FP.BF16.F32.PACK_AB R16, RZ, R19 ;  /* 0x00000013ff10723e */ /* 0x000fe400000010ff */
[----:B------:R-:W-:-:S05]  /*7340*/  IADD3.X R19, R23, UR4, R3, P4, P5 ;  /* 0x0000000417137c10 */ /* 0x000fca000a7ea403 */
[----:B------:R0:W-:Y:S01]  /*7350*/  @P3 STG.E.U16 desc[UR14][R18.64+0x10], R16 ;  /* 0x0000101012003986 */ /* 0x0001e2000c10150e */
[----:B------:R-:W-:Y:S05]  /*7360*/  @!P2 BRA `(.L_x_166) ;  /* 0x000000000004a947 */ /* 0x000fea0003800000 */
[----:B------:R0:W5:Y:S02]  /*7370*/  LDG.E.LTC128B.U16 R15, desc[UR14][R4.64+0x12] ;  /* 0x0000120e040f7981 */ /* 0x000164000c1e1520 */
.L_x_166:
[----:B------:R-:W-:Y:S05]  /*7380*/  BSYNC B0 ;  /* 0x0000000000007941 */ /* 0x000fea0003800000 */
.L_x_165:
        /* <DEDUP_REMOVED lines=9> */
.L_x_168:
[----:B------:R-:W-:Y:S05]  /*7420*/  BSYNC B0 ;  /* 0x0000000000007941 */ /* 0x000fea0003800000 */
.L_x_167:
        /* <DEDUP_REMOVED lines=9> */
.L_x_170:
[----:B------:R-:W-:Y:S05]  /*74c0*/  BSYNC B0 ;  /* 0x0000000000007941 */ /* 0x000fea0003800000 */
.L_x_169:
        /* <DEDUP_REMOVED lines=9> */
.L_x_172:
[----:B------:R-:W-:Y:S05]  /*7560*/  BSYNC B0 ;  /* 0x0000000000007941 */ /* 0x000fea0003800000 */
.L_x_171:
        /* <DEDUP_REMOVED lines=9> */
.L_x_174:
[----:B------:R-:W-:Y:S05]  /*7600*/  BSYNC B0 ;  /* 0x0000000000007941 */ /* 0x000fea0003800000 */
.L_x_173:
        /* <DEDUP_REMOVED lines=9> */
.L_x_176:
[----:B------:R-:W-:Y:S05]  /*76a0*/  BSYNC B0 ;  /* 0x0000000000007941 */ /* 0x000fea0003800000 */
.L_x_175:
        /* <DEDUP_REMOVED lines=9> */
.L_x_178:
[----:B------:R-:W-:Y:S05]  /*7740*/  BSYNC B0 ;  /* 0x0000000000007941 */ /* 0x000fea0003800000 */
.L_x_177:
[----:B-----5:R-:W-:Y:S01]  /*7750*/  SHF.L.U32 R16, R15, 0x10, RZ ;  /* 0x000000100f107819 */ /* 0x020fe200000006ff */
[----:B------:R-:W-:Y:S01]  /*7760*/  BSSY B0, `(.L_x_179) ;  /* 0x0000008000007945 */ /* 0x000fe20003800000 */
[----:B------:R-:W-:-:S03]  /*7770*/  ISETP.GT.AND P3, PT, R0, 0x18, P1 ;  /* 0x000000180000780c */ /* 0x000fc60000f64270 */
[----:B------:R-:W-:-:S04]  /*7780*/  FMUL R16, R16, UR16 ;  /* 0x0000001010107c20 */ /* 0x000fc80008400000 */
[----:B------:R-:W-:-:S05]  /*7790*/  FFMA R16, R165, UR13, R16 ;  /* 0x0000000da5107c23 */ /* 0x000fca0008000010 */
[----:B------:R-:W-:-:S05]  /*77a0*/  F2FP.BF16.F32.PACK_AB R16, RZ, R16 ;  /* 0x00000010ff10723e */ /* 0x000fca00000010ff */
[----:B------:R0:W-:Y:S01]  /*77b0*/  @P2 STG.E.U16 desc[UR14][R8.64+0x32], R16 ;  /* 0x0000321008002986 */ /* 0x0001e2000c10150e */
[----:B------:R-:W-:Y:S05]  /*77c0*/  @!P3 BRA `(.L_x_180) ;  /* 0x000000000004b947 */ /* 0x000fea0003800000 */
[----:B------:R0:W5:Y:S02]  /*77d0*/  LDG.E.LTC128B.U16 R15, desc[UR14][R4.64+0x30] ;  /* 0x0000300e040f7981 */ /* 0x000164000c1e1520 */
.L_x_180:
[----:B------:R-:W-:Y:S05]  /*77e0*/  BSYNC B0 ;  /* 0x0000000000007941 */ /* 0x000fea0003800000 */
.L_x_179:
        /* <DEDUP_REMOVED lines=9> */
.L_x_182:
[----:B------:R-:W-:Y:S05]  /*7880*/  BSYNC B0 ;  /* 0x0000000000007941 */ /* 0x000fea0003800000 */
.L_x_181:
        /* <DEDUP_REMOVED lines=9> */
.L_x_184:
[----:B------:R-:W-:Y:S05]  /*7920*/  BSYNC B0 ;  /* 0x0000000000007941 */ /* 0x000fea0003800000 */
.L_x_183:
        /* <DEDUP_REMOVED lines=9> */
.L_x_186:
[----:B------:R-:W-:Y:S05]  /*79c0*/  BSYNC B0 ;  /* 0x0000000000007941 */ /* 0x000fea0003800000 */
.L_x_185:
        /* <DEDUP_REMOVED lines=9> */
.L_x_188:
[----:B------:R-:W-:Y:S05]  /*7a60*/  BSYNC B0 ;  /* 0x0000000000007941 */ /* 0x000fea0003800000 */
.L_x_187:
        /* <DEDUP_REMOVED lines=9> */
.L_x_190:
[----:B------:R-:W-:Y:S05]  /*7b00*/  BSYNC B0 ;  /* 0x0000000000007941 */ /* 0x000fea0003800000 */
.L_x_189:
        /* <DEDUP_REMOVED lines=9> */
.L_x_192:
[----:B------:R-:W-:Y:S05]  /*7ba0*/  BSYNC B0 ;  /* 0x0000000000007941 */ /* 0x000fea0003800000 */
.L_x_191:
        /* <DEDUP_REMOVED lines=9> */
.L_x_194:
[----:B------:R-:W-:Y:S05]  /*7c40*/  BSYNC B0 ;  /* 0x0000000000007941 */ /* 0x000fea0003800000 */
.L_x_193:
        /* <DEDUP_REMOVED lines=9> */
.L_x_196:
[----:B------:R-:W-:Y:S05]  /*7ce0*/  BSYNC B0 ;  /* 0x0000000000007941 */ /* 0x000fea0003800000 */
.L_x_195:
        /* <DEDUP_REMOVED lines=9> */
.L_x_198:
[----:B------:R-:W-:Y:S05]  /*7d80*/  BSYNC B0 ;  /* 0x0000000000007941 */ /* 0x000fea0003800000 */
.L_x_197:
        /* <DEDUP_REMOVED lines=9> */
.L_x_200:
[----:B------:R-:W-:Y:S05]  /*7e20*/  BSYNC B0 ;  /* 0x0000000000007941 */ /* 0x000fea0003800000 */
.L_x_199:
        /* <DEDUP_REMOVED lines=9> */
.L_x_202:
[----:B------:R-:W-:Y:S05]  /*7ec0*/  BSYNC B0 ;  /* 0x0000000000007941 */ /* 0x000fea0003800000 */
.L_x_201:
        /* <DEDUP_REMOVED lines=9> */
.L_x_204:
[----:B------:R-:W-:Y:S05]  /*7f60*/  BSYNC B0 ;  /* 0x0000000000007941 */ /* 0x000fea0003800000 */
.L_x_203:
        /* <DEDUP_REMOVED lines=9> */
.L_x_206:
[----:B------:R-:W-:Y:S05]  /*8000*/  BSYNC B0 ;  /* 0x0000000000007941 */ /* 0x000fea0003800000 */
.L_x_205:
        /* <DEDUP_REMOVED lines=9> */
.L_x_208:
[----:B------:R-:W-:Y:S05]  /*80a0*/  BSYNC B0 ;  /* 0x0000000000007941 */ /* 0x000fea0003800000 */
.L_x_207:
        /* <DEDUP_REMOVED lines=9> */
.L_x_210:
[----:B------:R-:W-:Y:S05]  /*8140*/  BSYNC B0 ;  /* 0x0000000000007941 */ /* 0x000fea0003800000 */
.L_x_209:
        /* <DEDUP_REMOVED lines=9> */
.L_x_212:
[----:B------:R-:W-:Y:S05]  /*81e0*/  BSYNC B0 ;  /* 0x0000000000007941 */ /* 0x000fea0003800000 */
.L_x_211:
        /* <DEDUP_REMOVED lines=9> */
.L_x_214:
[----:B------:R-:W-:Y:S05]  /*8280*/  BSYNC B0 ;  /* 0x0000000000007941 */ /* 0x000fea0003800000 */
.L_x_213:
        /* <DEDUP_REMOVED lines=9> */
.L_x_216:
[----:B------:R-:W-:Y:S05]  /*8320*/  BSYNC B0 ;  /* 0x0000000000007941 */ /* 0x000fea0003800000 */
.L_x_215:
        /* <DEDUP_REMOVED lines=9> */
.L_x_218:
[----:B------:R-:W-:Y:S05]  /*83c0*/  BSYNC B0 ;  /* 0x0000000000007941 */ /* 0x000fea0003800000 */
.L_x_217:
        /* <DEDUP_REMOVED lines=9> */
.L_x_220:
[----:B------:R-:W-:Y:S05]  /*8460*/  BSYNC B0 ;  /* 0x0000000000007941 */ /* 0x000fea0003800000 */
.L_x_219:
        /* <DEDUP_REMOVED lines=9> */
.L_x_222:
[----:B------:R-:W-:Y:S05]  /*8500*/  BSYNC B0 ;  /* 0x0000000000007941 */ /* 0x000fea0003800000 */
.L_x_221:
        /* <DEDUP_REMOVED lines=9> */
.L_x_224:
[----:B------:R-:W-:Y:S05]  /*85a0*/  BSYNC B0 ;  /* 0x0000000000007941 */ /* 0x000fea0003800000 */
.L_x_223:
        /* <DEDUP_REMOVED lines=9> */
.L_x_226:
[----:B------:R-:W-:Y:S05]  /*8640*/  BSYNC B0 ;  /* 0x0000000000007941 */ /* 0x000fea0003800000 */
.L_x_225:
        /* <DEDUP_REMOVED lines=9> */
.L_x_228:
[----:B------:R-:W-:Y:S05]  /*86e0*/  BSYNC B0 ;  /* 0x0000000000007941 */ /* 0x000fea0003800000 */
.L_x_227:
        /* <DEDUP_REMOVED lines=9> */
.L_x_230:
[----:B------:R-:W-:Y:S05]  /*8780*/  BSYNC B0 ;  /* 0x0000000000007941 */ /* 0x000fea0003800000 */
.L_x_229:
        /* <DEDUP_REMOVED lines=9> */
.L_x_232:
[----:B------:R-:W-:Y:S05]  /*8820*/  BSYNC B0 ;  /* 0x0000000000007941 */ /* 0x000fea0003800000 */
.L_x_231:
        /* <DEDUP_REMOVED lines=9> */
.L_x_234:
[----:B------:R-:W-:Y:S05]  /*88c0*/  BSYNC B0 ;  /* 0x0000000000007941 */ /* 0x000fea0003800000 */
.L_x_233:
        /* <DEDUP_REMOVED lines=9> */
.L_x_236:
[----:B------:R-:W-:Y:S05]  /*8960*/  BSYNC B0 ;  /* 0x0000000000007941 */ /* 0x000fea0003800000 */
.L_x_235:
        /* <DEDUP_REMOVED lines=9> */
.L_x_238:
[----:B------:R-:W-:Y:S05]  /*8a00*/  BSYNC B0 ;  /* 0x0000000000007941 */ /* 0x000fea0003800000 */
.L_x_237:
        /* <DEDUP_REMOVED lines=9> */
.L_x_240:
[----:B------:R-:W-:Y:S05]  /*8aa0*/  BSYNC B0 ;  /* 0x0000000000007941 */ /* 0x000fea0003800000 */
.L_x_239:
        /* <DEDUP_REMOVED lines=9> */
.L_x_242:
[----:B------:R-:W-:Y:S05]  /*8b40*/  BSYNC B0 ;  /* 0x0000000000007941 */ /* 0x000fea0003800000 */
.L_x_241:
        /* <DEDUP_REMOVED lines=9> */
.L_x_244:
[----:B------:R-:W-:Y:S05]  /*8be0*/  BSYNC B0 ;  /* 0x0000000000007941 */ /* 0x000fea0003800000 */
.L_x_243:
        /* <DEDUP_REMOVED lines=9> */
.L_x_246:
[----:B------:R-:W-:Y:S05]  /*8c80*/  BSYNC B0 ;  /* 0x0000000000007941 */ /* 0x000fea0003800000 */
.L_x_245:
        /* <DEDUP_REMOVED lines=9> */
.L_x_248:
[----:B------:R-:W-:Y:S05]  /*8d20*/  BSYNC B0 ;  /* 0x0000000000007941 */ /* 0x000fea0003800000 */
.L_x_247:
        /* <DEDUP_REMOVED lines=9> */
.L_x_250:
[----:B------:R-:W-:Y:S05]  /*8dc0*/  BSYNC B0 ;  /* 0x0000000000007941 */ /* 0x000fea0003800000 */
.L_x_249:
        /* <DEDUP_REMOVED lines=9> */
.L_x_252:
[----:B------:R-:W-:Y:S05]  /*8e60*/  BSYNC B0 ;  /* 0x0000000000007941 */ /* 0x000fea0003800000 */
.L_x_251:
        /* <DEDUP_REMOVED lines=9> */
.L_x_254:
[----:B------:R-:W-:Y:S05]  /*8f00*/  BSYNC B0 ;  /* 0x0000000000007941 */ /* 0x000fea0003800000 */
.L_x_253:
        /* <DEDUP_REMOVED lines=9> */
.L_x_256:
[----:B------:R-:W-:Y:S05]  /*8fa0*/  BSYNC B0 ;  /* 0x0000000000007941 */ /* 0x000fea0003800000 */
.L_x_255:
        /* <DEDUP_REMOVED lines=9> */
.L_x_258:
[----:B------:R-:W-:Y:S05]  /*9040*/  BSYNC B0 ;  /* 0x0000000000007941 */ /* 0x000fea0003800000 */
.L_x_257:
        /* <DEDUP_REMOVED lines=9> */
.L_x_260:
[----:B------:R-:W-:Y:S05]  /*90e0*/  BSYNC B0 ;  /* 0x0000000000007941 */ /* 0x000fea0003800000 */
.L_x_259:
        /* <DEDUP_REMOVED lines=9> */
.L_x_262:
[----:B------:R-:W-:Y:S05]  /*9180*/  BSYNC B0 ;  /* 0x0000000000007941 */ /* 0x000fea0003800000 */
.L_x_261:
        /* <DEDUP_REMOVED lines=9> */
.L_x_264:
[----:B------:R-:W-:Y:S05]  /*9220*/  BSYNC B0 ;  /* 0x0000000000007941 */ /* 0x000fea0003800000 */
.L_x_263:
        /* <DEDUP_REMOVED lines=9> */
.L_x_266:
[----:B------:R-:W-:Y:S05]  /*92c0*/  BSYNC B0 ;  /* 0x0000000000007941 */ /* 0x000fea0003800000 */
.L_x_265:
        /* <DEDUP_REMOVED lines=9> */
.L_x_268:
[----:B------:R-:W-:Y:S05]  /*9360*/  BSYNC B0 ;  /* 0x0000000000007941 */ /* 0x000fea0003800000 */
.L_x_267:
        /* <DEDUP_REMOVED lines=9> */
.L_x_270:
[----:B------:R-:W-:Y:S05]  /*9400*/  BSYNC B0 ;  /* 0x0000000000007941 */ /* 0x000fea0003800000 */
.L_x_269:
        /* <DEDUP_REMOVED lines=9> */
.L_x_272:
[----:B------:R-:W-:Y:S05]  /*94a0*/  BSYNC B0 ;  /* 0x0000000000007941 */ /* 0x000fea0003800000 */
.L_x_271:
        /* <DEDUP_REMOVED lines=9> */
.L_x_274:
[----:B------:R-:W-:Y:S05]  /*9540*/  BSYNC B0 ;  /* 0x0000000000007941 */ /* 0x000fea0003800000 */
.L_x_273:
[----:B01--45:R-:W-:Y:S01]  /*9550*/  IMAD.U32 R6, R15, 0x10000, RZ ;  /* 0x000100000f067824 */ /* 0x033fe200078e00ff */
        /* <DEDUP_REMOVED lines=8> */
.L_x_276:
[----:B------:R-:W-:Y:S05]  /*95e0*/  BSYNC B0 ;  /* 0x0000000000007941 */ /* 0x000fea0003800000 */
.L_x_275:
[----:B0----5:R-:W-:Y:S01]  /*95f0*/  IMAD.U32 R6, R15, 0x10000, RZ ;  /* 0x000100000f067824 */ /* 0x021fe200078e00ff */
[----:B------:R-:W-:Y:S01]  /*9600*/  ISETP.GT.AND P1, PT, R0, 0x79, P1 ;  /* 0x000000790000780c */ /* 0x000fe20000f24270 */
[----:B------:R-:W-:Y:S01]  /*9610*/  BSSY B0, `(.L_x_277) ;  /* 0x000000b000007945 */ /* 0x000fe20003800000 */
[----:B------:R-:W-:Y:S01]  /*9620*/  IADD3 R20, P0, R12, 0x80, RZ ;  /* 0x000000800c147810 */ /* 0x000fe20007f1e0ff */
[----:B------:R-:W-:Y:S01]  /*9630*/  FMUL R7, R6, UR16 ;  /* 0x0000001006077c20 */ /* 0x000fe20008400000 */
[----:B------:R-:W-:-:S03]  /*9640*/  @P2 IMAD.MOV.U32 R6, RZ, RZ, R18 ;  /* 0x000000ffff062224 */ /* 0x000fc600078e0012 */
[----:B------:R-:W-:-:S05]  /*9650*/  FFMA R7, R214, UR13, R7 ;  /* 0x0000000dd6077c23 */ /* 0x000fca0008000007 */
[----:B------:R-:W-:-:S04]  /*9660*/  F2FP.BF16.F32.PACK_AB R7, RZ, R7 ;  /* 0x00000007ff07723e */ /* 0x000fc800000010ff */
[----:B------:R-:W-:Y:S01]  /*9670*/  PRMT R8, R7, 0x7610, R8 ;  /* 0x0000761007087816 */ /* 0x000fe20000000008 */
[----:B------:R-:W-:-:S05]  /*9680*/  @P2 IMAD.MOV.U32 R7, RZ, RZ, R19 ;  /* 0x000000ffff072224 */ /* 0x000fca00078e0013 */
[----:B------:R0:W-:Y:S01]  /*9690*/  @P2 STG.E.U16 desc[UR14][R6.64+0xf0], R8 ;  /* 0x0000f00806002986 */ /* 0x0001e2000c10150e */
[----:B------:R-:W-:Y:S05]  /*96a0*/  @!P1 BRA `(.L_x_278) ;  /* 0x0000000000049947 */ /* 0x000fea0003800000 */
[----:B------:R4:W5:Y:S02]  /*96b0*/  LDG.E.LTC128B.U16 R15, desc[UR14][R4.64+0xf2] ;  /* 0x0000f20e040f7981 */ /* 0x000964000c1e1520 */
.L_x_278:
[----:B------:R-:W-:Y:S05]  /*96c0*/  BSYNC B0 ;  /* 0x0000000000007941 */ /* 0x000fea0003800000 */
.L_x_277:
[----:B-12345:R-:W-:Y:S02]  /*96d0*/  IMAD.U32 R4, R15, 0x10000, RZ ;  /* 0x000100000f047824 */ /* 0x03efe400078e00ff */
[----:B------:R-:W-:Y:S01]  /*96e0*/  IMAD.X R5, RZ, RZ, R13, P0 ;  /* 0x000000ffff057224 */ /* 0x000fe200000e060d */
[----:B------:R-:W-:Y:S01]  /*96f0*/  ISETP.GT.AND P0, PT, R14, 0x80, PT ;  /* 0x000000800e00780c */ /* 0x000fe20003f04270 */
[----:B------:R-:W-:Y:S01]  /*9700*/  FMUL R4, R4, UR16 ;  /* 0x0000001004047c20 */ /* 0x000fe20008400000 */
[----:B0-----:R-:W-:Y:S02]  /*9710*/  IMAD.WIDE.U32 R6, R20, UR20, R10 ;  /* 0x0000001414067c25 */ /* 0x001fe4000f8e000a */
[----:B------:R-:W-:Y:S02]  /*9720*/  ISETP.GT.AND P3, PT, R0, RZ, P0 ;  /* 0x000000ff0000720c */ /* 0x000fe40000764270 */
[----:B------:R-:W-:Y:S01]  /*9730*/  FFMA R4, R215, UR13, R4 ;  /* 0x0000000dd7047c23 */ /* 0x000fe20008000004 */
[----:B------:R-:W-:-:S04]  /*9740*/  IMAD R5, R5, UR20, RZ ;  /* 0x0000001405057c24 */ /* 0x000fc8000f8e02ff */
[----:B------:R-:W-:Y:S01]  /*9750*/  IMAD R21, R20, UR21, R5 ;  /* 0x0000001514157c24 */ /* 0x000fe2000f8e0205 */
[----:B------:R-:W-:Y:S02]  /*9760*/  F2FP.BF16.F32.PACK_AB R8, RZ, R4 ;  /* 0x00000004ff08723e */ /* 0x000fe400000010ff */
[----:B------:R-:W-:Y:S02]  /*9770*/  LEA R4, P2, R6, UR22, 0x1 ;  /* 0x0000001606047c11 */ /* 0x000fe4000f8408ff */
[----:B------:R-:W-:Y:S02]  /*9780*/  IADD3 R5, R7, R21, RZ ;  /* 0x0000001507057210 */ /* 0x000fe40007ffe0ff */
[----:B------:R-:W-:Y:S02]  /*9790*/  PRMT R9, R8, 0x7610, R9 ;  /* 0x0000761008097816 */ /* 0x000fe40000000009 */
[----:B------:R-:W-:-:S03]  /*97a0*/  LEA.HI.X R5, R6, UR23, R5, 0x1, P2 ;  /* 0x0000001706057c11 */ /* 0x000fc600090f0c05 */
[----:B------:R0:W-:Y:S04]  /*97b0*/  @P1 STG.E.U16 desc[UR14][R18.64+0xf2], R9 ;  /* 0x0000f20912001986 */ /* 0x0001e8000c10150e */
[----:B------:R-:W2:Y:S01]  /*97c0*/  @P3 LDG.E.LTC128B.U16 R15, desc[UR14][R4.64] ;  /* 0x0000000e040f3981 */ /* 0x000ea2000c1e1520 */
[----:B------:R-:W-:Y:S01]  /*97d0*/  USHF.L.U32 UR4, UR18, 0x8, URZ ;  /* 0x0000000812047899 */ /* 0x000fe2000800063f */
[----:B------:R-:W-:Y:S01]  /*97e0*/  ISETP.GT.AND P2, PT, R0, 0x1, P0 ;  /* 0x000000010000780c */ /* 0x000fe20000744270 */
[----:B------:R-:W-:Y:S01]  /*97f0*/  USHF.L.U64.HI UR6, UR18, 0x8, UR19 ;  /* 0x0000000812067899 */ /* 0x000fe20008010213 */
[----:B------:R-:W-:Y:S03]  /*9800*/  BSSY B0, `(.L_x_279) ;  /* 0x000000a000007945 */ /* 0x000fe60003800000 */
[----:B------:R-:W-:-:S04]  /*9810*/  IADD3 R8, P1, R2, UR4, RZ ;  /* 0x0000000402087c10 */ /* 0x000fc8000ff3e0ff */
[----:B0-----:R-:W-:Y:S01]  /*9820*/  IADD3.X R9, R3, UR6, RZ, P1, !PT ;  /* 0x0000000603097c10 */ /* 0x001fe20008ffe4ff */
[----:B--2---:R-:W-:-:S04]  /*9830*/  IMAD.U32 R6, R15, 0x10000, RZ ;  /* 0x000100000f067824 */ /* 0x004fc800078e00ff */
[----:B------:R-:W-:-:S04]  /*9840*/  FMUL R7, R6, UR16 ;  /* 0x0000001006077c20 */ /* 0x000fc80008400000 */
[----:B------:R-:W-:-:S05]  /*9850*/  FFMA R7, R88, UR13, R7 ;  /* 0x0000000d58077c23 */ /* 0x000fca0008000007 */
[----:B------:R-:W-:-:S05]  /*9860*/  F2FP.BF16.F32.PACK_AB R7, RZ, R7 ;  /* 0x00000007ff07723e */ /* 0x000fca00000010ff */
[----:B------:R0:W-:Y:S01]  /*9870*/  @P3 STG.E.U16 desc[UR14][R8.64], R7 ;  /* 0x0000000708003986 */ /* 0x0001e2000c10150e */
[----:B------:R-:W-:Y:S05]  /*9880*/  @!P2 BRA `(.L_x_280) ;  /* 0x000000000004a947 */ /* 0x000fea0003800000 */
[----:B------:R1:W5:Y:S02]  /*9890*/  LDG.E.LTC128B.U16 R15, desc[UR14][R4.64+0x2] ;  /* 0x0000020e040f7981 */ /* 0x000364000c1e1520 */
.L_x_280:
[----:B------:R-:W-:Y:S05]  /*98a0*/  BSYNC B0 ;  /* 0x0000000000007941 */ /* 0x000fea0003800000 */
.L_x_279:
        /* <DEDUP_REMOVED lines=15> */
.L_x_282:
[----:B------:R-:W-:Y:S05]  /*99a0*/  BSYNC B0 ;  /* 0x0000000000007941 */ /* 0x000fea0003800000 */
.L_x_281:
        /* <DEDUP_REMOVED lines=11> */
.L_x_284:
[----:B------:R-:W-:Y:S05]  /*9a60*/  BSYNC B0 ;  /* 0x0000000000007941 */ /* 0x000fea0003800000 */
.L_x_283:
        /* <DEDUP_REMOVED lines=9> */
.L_x_286:
[----:B------:R-:W-:Y:S05]  /*9b00*/  BSYNC B0 ;  /* 0x0000000000007941 */ /* 0x000fea0003800000 */
.L_x_285:
        /* <DEDUP_REMOVED lines=9> */
.L_x_288:
[----:B------:R-:W-:Y:S05]  /*9ba0*/  BSYNC B0 ;  /* 0x0000000000007941 */ /* 0x000fea0003800000 */
.L_x_287:
        /* <DEDUP_REMOVED lines=9> */
.L_x_290:
[----:B------:R-:W-:Y:S05]  /*9c40*/  BSYNC B0 ;  /* 0x0000000000007941 */ /* 0x000fea0003800000 */
.L_x_289:
        /* <DEDUP_REMOVED lines=13> */
.L_x_292:
[----:B------:R-:W-:Y:S05]  /*9d20*/  BSYNC B0 ;  /* 0x0000000000007941 */ /* 0x000fea0003800000 */
.L_x_291:
        /* <DEDUP_REMOVED lines=9> */
.L_x_294:
[----:B------:R-:W-:Y:S05]  /*9dc0*/  BSYNC B0 ;  /* 0x0000000000007941 */ /* 0x000fea0003800000 */
.L_x_293:
        /* <DEDUP_REMOVED lines=9> */
.L_x_296:
[----:B------:R-:W-:Y:S05]  /*9e60*/  BSYNC B0 ;  /* 0x0000000000007941 */ /* 0x000fea0003800000 */
.L_x_295:
        /* <DEDUP_REMOVED lines=9> */
.L_x_298:
[----:B------:R-:W-:Y:S05]  /*9f00*/  BSYNC B0 ;  /* 0x0000000000007941 */ /* 0x000fea0003800000 */
.L_x_297:
        /* <DEDUP_REMOVED lines=9> */
.L_x_300:
[----:B------:R-:W-:Y:S05]  /*9fa0*/  BSYNC B0 ;  /* 0x0000000000007941 */ /* 0x000fea0003800000 */
.L_x_299:
        /* <DEDUP_REMOVED lines=9> */
.L_x_302:
[----:B------:R-:W-:Y:S05]  /*a040*/  BSYNC B0 ;  /* 0x0000000000007941 */ /* 0x000fea0003800000 */
.L_x_301:
        /* <DEDUP_REMOVED lines=9> */
.L_x_304:
[----:B------:R-:W-:Y:S05]  /*a0e0*/  BSYNC B0 ;  /* 0x0000000000007941 */ /* 0x000fea0003800000 */
.L_x_303:
        /* <DEDUP_REMOVED lines=9> */
.L_x_306:
[----:B------:R-:W-:Y:S05]  /*a180*/  BSYNC B0 ;  /* 0x0000000000007941 */ /* 0x000fea0003800000 */
.L_x_305:
        /* <DEDUP_REMOVED lines=9> */
.L_x_308:
[----:B------:R-:W-:Y:S05]  /*a220*/  BSYNC B0 ;  /* 0x0000000000007941 */ /* 0x000fea0003800000 */
.L_x_307:
        /* <DEDUP_REMOVED lines=9> */
.L_x_310:
[----:B------:R-:W-:Y:S05]  /*a2c0*/  BSYNC B0 ;  /* 0x0000000000007941 */ /* 0x000fea0003800000 */
.L_x_309:
        /* <DEDUP_REMOVED lines=9> */
.L_x_312:
[----:B------:R-:W-:Y:S05]  /*a360*/  BSYNC B0 ;  /* 0x0000000000007941 */ /* 0x000fea0003800000 */
.L_x_311:
        /* <DEDUP_REMOVED lines=9> */
.L_x_314:
[----:B------:R-:W-:Y:S05]  /*a400*/  BSYNC B0 ;  /* 0x0000000000007941 */ /* 0x000fea0003800000 */
.L_x_313:
        /* <DEDUP_REMOVED lines=9> */
.L_x_316:
[----:B------:R-:W-:Y:S05]  /*a4a0*/  BSYNC B0 ;  /* 0x0000000000007941 */ /* 0x000fea0003800000 */
.L_x_315:
        /* <DEDUP_REMOVED lines=9> */
.L_x_318:
[----:B------:R-:W-:Y:S05]  /*a540*/  BSYNC B0 ;  /* 0x0000000000007941 */ /* 0x000fea0003800000 */
.L_x_317:
        /* <DEDUP_REMOVED lines=9> */
.L_x_320:
[----:B------:R-:W-:Y:S05]  /*a5e0*/  BSYNC B0 ;  /* 0x0000000000007941 */ /* 0x000fea0003800000 */
.L_x_319:
        /* <DEDUP_REMOVED lines=9> */
.L_x_322:
[----:B------:R-:W-:Y:S05]  /*a680*/  BSYNC B0 ;  /* 0x0000000000007941 */ /* 0x000fea0003800000 */
.L_x_321:
        /* <DEDUP_REMOVED lines=9> */
.L_x_324:
[----:B------:R-:W-:Y:S05]  /*a720*/  BSYNC B0 ;  /* 0x0000000000007941 */ /* 0x000fea0003800000 */
.L_x_323:
        /* <DEDUP_REMOVED lines=9> */
.L_x_326:
[----:B------:R-:W-:Y:S05]  /*a7c0*/  BSYNC B0 ;  /* 0x0000000000007941 */ /* 0x000fea0003800000 */
.L_x_325:
        /* <DEDUP_REMOVED lines=9> */
.L_x_328:
[----:B------:R-:W-:Y:S05]  /*a860*/  BSYNC B0 ;  /* 0x0000000000007941 */ /* 0x000fea0003800000 */
.L_x_327:
        /* <DEDUP_REMOVED lines=9> */
.L_x_330:
[----:B------:R-:W-:Y:S05]  /*a900*/  BSYNC B0 ;  /* 0x0000000000007941 */ /* 0x000fea0003800000 */
.L_x_329:
        /* <DEDUP_REMOVED lines=9> */
.L_x_332:
[----:B------:R-:W-:Y:S05]  /*a9a0*/  BSYNC B0 ;  /* 0x0000000000007941 */ /* 0x000fea0003800000 */
.L_x_331:
        /* <DEDUP_REMOVED lines=9> */
.L_x_334:
[----:B------:R-:W-:Y:S05]  /*aa40*/  BSYNC B0 ;  /* 0x0000000000007941 */ /* 0x000fea0003800000 */
.L_x_333:
        /* <DEDUP_REMOVED lines=9> */
.L_x_336:
[----:B------:R-:W-:Y:S05]  /*aae0*/  BSYNC B0 ;  /* 0x0000000000007941 */ /* 0x000fea0003800000 */
.L_x_335:
        /* <DEDUP_REMOVED lines=9> */
.L_x_338:
[----:B------:R-:W-:Y:S05]  /*ab80*/  BSYNC B0 ;  /* 0x0000000000007941 */ /* 0x000fea0003800000 */
.L_x_337:
        /* <DEDUP_REMOVED lines=9> */
.L_x_340:
[----:B------:R-:W-:Y:S05]  /*ac20*/  BSYNC B0 ;  /* 0x0000000000007941 */ /* 0x000fea0003800000 */
.L_x_339:
        /* <DEDUP_REMOVED lines=9> */
.L_x_342:
[----:B------:R-:W-:Y:S05]  /*acc0*/  BSYNC B0 ;  /* 0x0000000000007941 */ /* 0x000fea0003800000 */
.L_x_341:
[----:B0----5:R-:W-:Y:S01]  /*acd0*/  SHF.L.U32 R16, R15, 0x10, RZ ;  /* 0x000000100f107819 */ /* 0x021fe200000006ff */
        /* <DEDUP_REMOVED lines=8> */
.L_x_344:
[----:B------:R-:W-:Y:S05]  /*ad60*/  BSYNC B0 ;  /* 0x0000000000007941 */ /* 0x000fea0003800000 */
.L_x_343:
        /* <DEDUP_REMOVED lines=9> */
.L_x_346:
[----:B------:R-:W-:Y:S05]  /*ae00*/  BSYNC B0 ;  /* 0x0000000000007941 */ /* 0x000fea0003800000 */
.L_x_345:
        /* <DEDUP_REMOVED lines=9> */
.L_x_348:
[----:B------:R-:W-:Y:S05]  /*aea0*/  BSYNC B0 ;  /* 0x0000000000007941 */ /* 0x000fea0003800000 */
.L_x_347:
        /* <DEDUP_REMOVED lines=9> */
.L_x_350:
[----:B------:R-:W-:Y:S05]  /*af40*/  BSYNC B0 ;  /* 0x0000000000007941 */ /* 0x000fea0003800000 */
.L_x_349:
        /* <DEDUP_REMOVED lines=9> */
.L_x_352:
[----:B------:R-:W-:Y:S05]  /*afe0*/  BSYNC B0 ;  /* 0x0000000000007941 */ /* 0x000fea0003800000 */
.L_x_351:
        /* <DEDUP_REMOVED lines=9> */
.L_x_354:
[----:B------:R-:W-:Y:S05]  /*b080*/  BSYNC B0 ;  /* 0x0000000000007941 */ /* 0x000fea0003800000 */
.L_x_353:
        /* <DEDUP_REMOVED lines=9> */
.L_x_356:
[----:B------:R-:W-:Y:S05]  /*b120*/  BSYNC B0 ;  /* 0x0000000000007941 */ /* 0x000fea0003800000 */
.L_x_355:
        /* <DEDUP_REMOVED lines=9> */
.L_x_358:
[----:B------:R-:W-:Y:S05]  /*b1c0*/  BSYNC B0 ;  /* 0x0000000000007941 */ /* 0x000fea0003800000 */
.L_x_357:
        /* <DEDUP_REMOVED lines=9> */
.L_x_360:
[----:B------:R-:W-:Y:S05]  /*b260*/  BSYNC B0 ;  /* 0x0000000000007941 */ /* 0x000fea0003800000 */
.L_x_359:
        /* <DEDUP_REMOVED lines=9> */
.L_x_362:
[----:B------:R-:W-:Y:S05]  /*b300*/  BSYNC B0 ;  /* 0x0000000000007941 */ /* 0x000fea0003800000 */
.L_x_361:
        /* <DEDUP_REMOVED lines=9> */
.L_x_364:
[----:B------:R-:W-:Y:S05]  /*b3a0*/  BSYNC B0 ;  /* 0x0000000000007941 */ /* 0x000fea0003800000 */
.L_x_363:
        /* <DEDUP_REMOVED lines=9> */
.L_x_366:
[----:B------:R-:W-:Y:S05]  /*b440*/  BSYNC B0 ;  /* 0x0000000000007941 */ /* 0x000fea0003800000 */
.L_x_365:
        /* <DEDUP_REMOVED lines=9> */
.L_x_368:
[----:B------:R-:W-:Y:S05]  /*b4e0*/  BSYNC B0 ;  /* 0x0000000000007941 */ /* 0x000fea0003800000 */
.L_x_367:
        /* <DEDUP_REMOVED lines=9> */
.L_x_370:
[----:B------:R-:W-:Y:S05]  /*b580*/  BSYNC B0 ;  /* 0x0000000000007941 */ /* 0x000fea0003800000 */
.L_x_369:
        /* <DEDUP_REMOVED lines=9> */
.L_x_372:
[----:B------:R-:W-:Y:S05]  /*b620*/  BSYNC B0 ;  /* 0x0000000000007941 */ /* 0x000fea0003800000 */
.L_x_371:
        /* <DEDUP_REMOVED lines=9> */
.L_x_374:
[----:B------:R-:W-:Y:S05]  /*b6c0*/  BSYNC B0 ;  /* 0x0000000000007941 */ /* 0x000fea0003800000 */
.L_x_373:
        /* <DEDUP_REMOVED lines=9> */
.L_x_376:
[----:B------:R-:W-:Y:S05]  /*b760*/  BSYNC B0 ;  /* 0x0000000000007941 */ /* 0x000fea0003800000 */
.L_x_375:
        /* <DEDUP_REMOVED lines=9> */
.L_x_378:
[----:B------:R-:W-:Y:S05]  /*b800*/  BSYNC B0 ;  /* 0x0000000000007941 */ /* 0x000fea0003800000 */
.L_x_377:
        /* <DEDUP_REMOVED lines=9> */
.L_x_380:
[----:B------:R-:W-:Y:S05]  /*b8a0*/  BSYNC B0 ;  /* 0x0000000000007941 */ /* 0x000fea0003800000 */
.L_x_379:
        /* <DEDUP_REMOVED lines=9> */
.L_x_382:
[----:B------:R-:W-:Y:S05]  /*b940*/  BSYNC B0 ;  /* 0x0000000000007941 */ /* 0x000fea0003800000 */
.L_x_381:
        /* <DEDUP_REMOVED lines=9> */
.L_x_384:
[----:B------:R-:W-:Y:S05]  /*b9e0*/  BSYNC B0 ;  /* 0x0000000000007941 */ /* 0x000fea0003800000 */
.L_x_383:
        /* <DEDUP_REMOVED lines=9> */
.L_x_386:
[----:B------:R-:W-:Y:S05]  /*ba80*/  BSYNC B0 ;  /* 0x0000000000007941 */ /* 0x000fea0003800000 */
.L_x_385:
        /* <DEDUP_REMOVED lines=9> */
.L_x_388:
[----:B------:R-:W-:Y:S05]  /*bb20*/  BSYNC B0 ;  /* 0x0000000000007941 */ /* 0x000fea0003800000 */
.L_x_387:
        /* <DEDUP_REMOVED lines=9> */
.L_x_390:
[----:B------:R-:W-:Y:S05]  /*bbc0*/  BSYNC B0 ;  /* 0x0000000000007941 */ /* 0x000fea0003800000 */
.L_x_389:
        /* <DEDUP_REMOVED lines=9> */
.L_x_392:
[----:B------:R-:W-:Y:S05]  /*bc60*/  BSYNC B0 ;  /* 0x0000000000007941 */ /* 0x000fea0003800000 */
.L_x_391:
        /* <DEDUP_REMOVED lines=9> */
.L_x_394:
[----:B------:R-:W-:Y:S05]  /*bd00*/  BSYNC B0 ;  /* 0x0000000000007941 */ /* 0x000fea0003800000 */
.L_x_393:
        /* <DEDUP_REMOVED lines=9> */
.L_x_396:
[----:B------:R-:W-:Y:S05]  /*bda0*/  BSYNC B0 ;  /* 0x0000000000007941 */ /* 0x000fea0003800000 */
.L_x_395:
        /* <DEDUP_REMOVED lines=9> */
.L_x_398:
[----:B------:R-:W-:Y:S05]  /*be40*/  BSYNC B0 ;  /* 0x0000000000007941 */ /* 0x000fea0003800000 */
.L_x_397:
        /* <DEDUP_REMOVED lines=9> */
.L_x_400:
[----:B------:R-:W-:Y:S05]  /*bee0*/  BSYNC B0 ;  /* 0x0000000000007941 */ /* 0x000fea0003800000 */
.L_x_399:
        /* <DEDUP_REMOVED lines=9> */
.L_x_402:
[----:B------:R-:W-:Y:S05]  /*bf80*/  BSYNC B0 ;  /* 0x0000000000007941 */ /* 0x000fea0003800000 */
.L_x_401:
        /* <DEDUP_REMOVED lines=13> */
.L_x_404:
[----:B------:R-:W-:Y:S05]  /*c060*/  BSYNC B0 ;  /* 0x0000000000007941 */ /* 0x000fea0003800000 */
.L_x_403:
[----:B0----5:R-:W-:Y:S01]  /*c070*/  IMAD.U32 R4, R15, 0x10000, RZ ;  /* 0x000100000f047824 */ /* 0x021fe200078e00ff */
[----:B------:R-:W-:Y:S01]  /*c080*/  IADD3.X R12, RZ, R13, RZ, P0, !PT ;  /* 0x0000000dff0c7210 */ /* 0x000fe200007fe4ff */
[----:B-1234-:R-:W-:Y:S01]  /*c090*/  IMAD.WIDE.U32 R6, R8, UR20, R10 ;  /* 0x0000001408067c25 */ /* 0x01efe2000f8e000a */
[----:B------:R-:W-:-:S03]  /*c0a0*/  ISETP.GT.AND P0, PT, R14, 0xc0, PT ;  /* 0x000000c00e00780c */ /* 0x000fc60003f04270 */
[----:B------:R-:W-:Y:S01]  /*c0b0*/  FMUL R4, R4, UR16 ;  /* 0x0000001004047c20 */ /* 0x000fe20008400000 */
[----:B------:R-:W-:Y:S01]  /*c0c0*/  IMAD R5, R12, UR20, RZ ;  /* 0x000000140c057c24 */ /* 0x000fe2000f8e02ff */
[----:B------:R-:W-:Y:S02]  /*c0d0*/  ISETP.GT.AND P2, PT, R0, RZ, P0 ;  /* 0x000000ff0000720c */ /* 0x000fe40000744270 */
[----:B------:R-:W-:Y:S01]  /*c0e0*/  FFMA R4, R151, UR13, R4 ;  /* 0x0000000d97047c23 */ /* 0x000fe20008000004 */
[----:B------:R-:W-:-:S04]  /*c0f0*/  IMAD R13, R8, UR21, R5 ;  /* 0x00000015080d7c24 */ /* 0x000fc8000f8e0205 */
[----:B------:R-:W-:Y:S01]  /*c100*/  F2FP.BF16.F32.PACK_AB R9, RZ, R4 ;  /* 0x00000004ff09723e */ /* 0x000fe200000010ff */
[----:B------:R-:W-:Y:S01]  /*c110*/  IMAD.IADD R5, R7, 0x1, R13 ;  /* 0x0000000107057824 */ /* 0x000fe200078e020d */
[----:B------:R-:W-:-:S03]  /*c120*/  LEA R4, P3, R6, UR22, 0x1 ;  /* 0x0000001606047c11 */ /* 0x000fc6000f8608ff */
[----:B------:R0:W-:Y:S01]  /*c130*/  @P1 STG.E.U16 desc[UR14][R18.64+0xf2], R9 ;  /* 0x0000f20912001986 */ /* 0x0001e2000c10150e */
[----:B------:R-:W-:-:S05]  /*c140*/  LEA.HI.X R5, R6, UR23, R5, 0x1, P3 ;  /* 0x0000001706057c11 */ /* 0x000fca00098f0c05 */
[----:B------:R-:W2:Y:S01]  /*c150*/  @P2 LDG.E.LTC128B.U16 R15, desc[UR14][R4.64] ;  /* 0x0000000e040f2981 */ /* 0x000ea2000c1e1520 */
[----:B------:R-:W-:Y:S01]  /*c160*/  UIMAD UR4, UR19, 0x180, URZ ;  /* 0x00000180130478a4 */ /* 0x000fe2000f8e023f */
[----:B------:R-:W-:Y:S01]  /*c170*/  ISETP.GT.AND P3, PT, R0, 0x1, P0 ;  /* 0x000000010000780c */ /* 0x000fe20000764270 */
[----:B------:R-:W-:Y:S01]  /*c180*/  BSSY B0, `(.L_x_405) ;  /* 0x000000d000007945 */ /* 0x000fe20003800000 */
[----:B0-----:R-:W-:-:S04]  /*c190*/  IMAD.U32 R9, RZ, RZ, UR18 ;  /* 0x00000012ff097e24 */ /* 0x001fc8000f8e00ff */
[----:B------:R-:W-:-:S04]  /*c1a0*/  IMAD.WIDE.U32 R2, R9, 0x180, R2 ;  /* 0x0000018009027825 */ /* 0x000fc800078e0002 */
[----:B--2---:R-:W-:-:S04]  /*c1b0*/  IMAD.U32 R6, R15, 0x10000, RZ ;  /* 0x000100000f067824 */ /* 0x004fc800078e00ff */
[----:B------:R-:W-:-:S04]  /*c1c0*/  FMUL R7, R6, UR16 ;  /* 0x0000001006077c20 */ /* 0x000fc80008400000 */
[----:B------:R-:W-:-:S05]  /*c1d0*/  FFMA R7, R24, UR13, R7 ;  /* 0x0000000d18077c23 */ /* 0x000fca0008000007 */
[----:B------:R-:W-:Y:S01]  /*c1e0*/  F2FP.BF16.F32.PACK_AB R6, RZ, R7 ;  /* 0x00000007ff06723e */ /* 0x000fe200000010ff */
[----:B------:R-:W-:-:S03]  /*c1f0*/  VIADD R7, R3, UR4 ;  /* 0x0000000403077c36 */ /* 0x000fc60008000000 */
[----:B------:R-:W-:Y:S01]  /*c200*/  PRMT R9, R6, 0x7610, R9 ;  /* 0x0000761006097816 */ /* 0x000fe20000000009 */
[----:B------:R-:W-:-:S05]  /*c210*/  @P2 IMAD.MOV.U32 R6, RZ, RZ, R2 ;  /* 0x000000ffff062224 */ /* 0x000fca00078e0002 */
[----:B------:R0:W-:Y:S01]  /*c220*/  @P2 STG.E.U16 desc[UR14][R6.64], R9 ;  /* 0x0000000906002986 */ /* 0x0001e2000c10150e */
[----:B------:R-:W-:Y:S05]  /*c230*/  @!P3 BRA `(.L_x_406) ;  /* 0x000000000004b947 */ /* 0x000fea0003800000 */
[----:B------:R1:W5:Y:S02]  /*c240*/  LDG.E.LTC128B.U16 R15, desc[UR14][R4.64+0x2] ;  /* 0x0000020e040f7981 */ /* 0x000364000c1e1520 */
.L_x_406:
[----:B------:R-:W-:Y:S05]  /*c250*/  BSYNC B0 ;  /* 0x0000000000007941 */ /* 0x000fea0003800000 */
.L_x_405:
[----:B0-----:R-:W-:Y:S01]  /*c260*/  IMAD.WIDE.U32 R8, R8, R17, UR10 ;  /* 0x0000000a08087e25 */ /* 0x001fe2000f8e0011 */
[----:B------:R-:W-:Y:S01]  /*c270*/  ISETP.GT.AND P1, PT, R14, 0xc8, PT ;  /* 0x000000c80e00780c */ /* 0x000fe20003f24270 */
[----:B------:R-:W-:Y:S02]  /*c280*/  BSSY B0, `(.L_x_407) ;  /* 0x000000f000007945 */ /* 0x000fe40003800000 */
[----:B-----5:R-:W-:Y:S01]  /*c290*/  IMAD.U32 R12, R15, 0x10000, RZ ;  /* 0x000100000f0c7824 */ /* 0x020fe200078e00ff */
[----:B------:R-:W-:Y:S02]  /*c2a0*/  IADD3 R10, P2, R10, R8, RZ ;  /* 0x000000080a0a7210 */ /* 0x000fe40007f5e0ff */
[----:B------:R-:W-:Y:S01]  /*c2b0*/  ISETP.GT.AND P4, PT, R0, RZ, P1 ;  /* 0x000000ff0000720c */ /* 0x000fe20000f84270 */
[----:B------:R-:W-:Y:S01]  /*c2c0*/  FMUL R12, R12, UR16 ;  /* 0x000000100c0c7c20 */ /* 0x000fe20008400000 */
[----:B------:R-:W-:Y:S01]  /*c2d0*/  IADD3.X R9, R11, R13, R9, P2, !PT ;  /* 0x0000000d0b097210 */ /* 0x000fe200017fe409 */
[----:B------:R-:W-:Y:S01]  /*c2e0*/  @P3 IMAD.MOV.U32 R11, RZ, RZ, R7 ;  /* 0x000000ffff0b3224 */ /* 0x000fe200078e0007 */
[----:B------:R-:W-:Y:S01]  /*c2f0*/  LEA R8, P2, R10, UR22, 0x1 ;  /* 0x000000160a087c11 */ /* 0x000fe2000f8408ff */
[----:B------:R-:W-:-:S03]  /*c300*/  FFMA R12, R25, UR13, R12 ;  /* 0x0000000d190c7c23 */ /* 0x000fc6000800000c */
[----:B------:R-:W-:Y:S01]  /*c310*/  LEA.HI.X R9, R10, UR23, R9, 0x1, P2 ;  /* 0x000000170a097c11 */ /* 0x000fe200090f0c09 */
[----:B------:R-:W-:Y:S01]  /*c320*/  @P3 IMAD.MOV.U32 R10, RZ, RZ, R2 ;  /* 0x000000ffff0a3224 */ /* 0x000fe200078e0002 */
[----:B------:R-:W-:-:S05]  /*c330*/  F2FP.BF16.F32.PACK_AB R12, RZ, R12 ;  /* 0x0000000cff0c723e */ /* 0x000fca00000010ff */
[----:B------:R0:W-:Y:S01]  /*c340*/  @P3 STG.E.U16 desc[UR14][R10.64+0x2], R12 ;  /* 0x0000020c0a003986 */ /* 0x0001e2000c10150e */
[----:B------:R-:W-:Y:S05]  /*c350*/  @!P4 BRA `(.L_x_408) ;  /* 0x000000000004c947 */ /* 0x000fea0003800000 */
[----:B------:R2:W5:Y:S02]  /*c360*/  LDG.E.LTC128B.U16 R15, desc[UR14][R8.64] ;  /* 0x0000000e080f7981 */ /* 0x000564000c1e1520 */
.L_x_408:
[----:B------:R-:W-:Y:S05]  /*c370*/  BSYNC B0 ;  /* 0x0000000000007941 */ /* 0x000fea0003800000 */
.L_x_407:
[----:B0----5:R-:W-:Y:S01]  /*c380*/  IMAD.U32 R10, R15, 0x10000, RZ ;  /* 0x000100000f0a7824 */ /* 0x021fe200078e00ff */
[----:B------:R-:W-:Y:S01]  /*c390*/  ISETP.GT.AND P3, PT, R0, 0x1, P1 ;  /* 0x000000010000780c */ /* 0x000fe20000f64270 */
[----:B------:R-:W-:Y:S02]  /*c3a0*/  BSSY B0, `(.L_x_409) ;  /* 0x0000009000007945 */ /* 0x000fe40003800000 */
[----:B------:R-:W-:Y:S01]  /*c3b0*/  FMUL R11, R10, UR16 ;  /* 0x000000100a0b7c20 */ /* 0x000fe20008400000 */
[----:B------:R-:W-:-:S03]  /*c3c0*/  IADD3 R10, P2, R2, UR8, RZ ;  /* 0x00000008020a7c10 */ /* 0x000fc6000ff5e0ff */
[----:B------:R-:W-:-:S05]  /*c3d0*/  FFMA R11, R26, UR13, R11 ;  /* 0x0000000d1a0b7c23 */ /* 0x000fca000800000b */
[----:B------:R-:W-:Y:S02]  /*c3e0*/  F2FP.BF16.F32.PACK_AB R12, RZ, R11 ;  /* 0x0000000bff0c723e */ /* 0x000fe400000010ff */
[----:B------:R-:W-:-:S05]  /*c3f0*/  IADD3.X R11, R7, UR5, RZ, P2, !PT ;  /* 0x00000005070b7c10 */ /* 0x000fca00097fe4ff */
[----:B------:R0:W-:Y:S01]  /*c400*/  @P4 STG.E.U16 desc[UR14][R10.64], R12 ;  /* 0x0000000c0a004986 */ /* 0x0001e2000c10150e */
[----:B------:R-:W-:Y:S05]  /*c410*/  @!P3 BRA `(.L_x_410) ;  /* 0x000000000004b947 */ /* 0x000fea0003800000 */
[----:B------:R3:W5:Y:S02]  /*c420*/  LDG.E.LTC128B.U16 R15, desc[UR14][R8.64+0x2] ;  /* 0x0000020e080f7981 */ /* 0x000764000c1e1520 */
.L_x_410:
[----:B------:R-:W-:Y:S05]  /*c430*/  BSYNC B0 ;  /* 0x0000000000007941 */ /* 0x000fea0003800000 */
.L_x_409:
        /* <DEDUP_REMOVED lines=9> */
.L_x_412:
[----:B------:R-:W-:Y:S05]  /*c4d0*/  BSYNC B0 ;  /* 0x0000000000007941 */ /* 0x000fea0003800000 */
.L_x_411:
[----:B0----5:R-:W-:Y:S01]  /*c4e0*/  IMAD.U32 R12, R15, 0x10000, RZ ;  /* 0x000100000f0c7824 */ /* 0x021fe200078e00ff */
[----:B------:R-:W-:Y:S01]  /*c4f0*/  ISETP.GT.AND P3, PT, R0, 0x9, P0 ;  /* 0x000000090000780c */ /* 0x000fe20000764270 */
[----:B------:R-:W-:Y:S02]  /*c500*/  BSSY B0, `(.L_x_413) ;  /* 0x000000a000007945 */ /* 0x000fe40003800000 */
        /* <DEDUP_REMOVED lines=9> */
.L_x_414:
[----:B------:R-:W-:Y:S05]  /*c5a0*/  BSYNC B0 ;  /* 0x0000000000007941 */ /* 0x000fea0003800000 */
.L_x_413:
[----:B0----5:R-:W-:Y:S01]  /*c5b0*/  IMAD.U32 R12, R15, 0x10000, RZ ;  /* 0x000100000f0c7824 */ /* 0x021fe200078e00ff */
[----:B------:R-:W-:Y:S01]  /*c5c0*/  ISETP.GT.AND P4, PT, R0, 0x8, P1 ;  /* 0x000000080000780c */ /* 0x000fe20000f84270 */
[----:B------:R-:W-:Y:S01]  /*c5d0*/  @P3 IMAD.MOV.U32 R13, RZ, RZ, R7 ;  /* 0x000000ffff0d3224 */ /* 0x000fe200078e0007 */
[----:B------:R-:W-:Y:S01]  /*c5e0*/  BSSY B0, `(.L_x_415) ;  /* 0x0000009000007945 */ /* 0x000fe20003800000 */
[----:B------:R-:W-:-:S04]  /*c5f0*/  FMUL R12, R12, UR16 ;  /* 0x000000100c0c7c20 */ /* 0x000fc80008400000 */
[----:B------:R-:W-:-:S05]  /*c600*/  FFMA R12, R29, UR13, R12 ;  /* 0x0000000d1d0c7c23 */ /* 0x000fca000800000c */
[----:B------:R-:W-:-:S04]  /*c610*/  F2FP.BF16.F32.PACK_AB R12, RZ, R12 ;  /* 0x0000000cff0c723e */ /* 0x000fc800000010ff */
[----:B------:R-:W-:Y:S01]  /*c620*/  PRMT R14, R12, 0x7610, R14 ;  /* 0x000076100c0e7816 */ /* 0x000fe2000000000e */
[----:B------:R-:W-:-:S05]  /*c630*/  @P3 IMAD.MOV.U32 R12, RZ, RZ, R2 ;  /* 0x000000ffff0c3224 */ /* 0x000fca00078e0002 */
[----:B------:R0:W-:Y:S01]  /*c640*/  @P3 STG.E.U16 desc[UR14][R12.64+0x12], R14 ;  /* 0x0000120e0c003986 */ /* 0x0001e2000c10150e */
[----:B------:R-:W-:Y:S05]  /*c650*/  @!P4 BRA `(.L_x_416) ;  /* 0x000000000004c947 */ /* 0x000fea0003800000 */
[----:B------:R0:W5:Y:S02]  /*c660*/  LDG.E.LTC128B.U16 R15, desc[UR14][R8.64+0x10] ;  /* 0x0000100e080f7981 */ /* 0x000164000c1e1520 */
.L_x_416:
[----:B------:R-:W-:Y:S05]  /*c670*/  BSYNC B0 ;  /* 0x0000000000007941 */ /* 0x000fea0003800000 */
.L_x_415:
        /* <DEDUP_REMOVED lines=9> */
.L_x_418:
[----:B------:R-:W-:Y:S05]  /*c710*/  BSYNC B0 ;  /* 0x0000000000007941 */ /* 0x000fea0003800000 */
.L_x_417:
        /* <DEDUP_REMOVED lines=9> */
.L_x_420:
[----:B------:R-:W-:Y:S05]  /*c7b0*/  BSYNC B0 ;  /* 0x0000000000007941 */ /* 0x000fea0003800000 */
.L_x_419:
        /* <DEDUP_REMOVED lines=12> */
.L_x_422:
[----:B------:R-:W-:Y:S05]  /*c880*/  BSYNC B0 ;  /* 0x0000000000007941 */ /* 0x000fea0003800000 */
.L_x_421:
        /* <DEDUP_REMOVED lines=12> */
.L_x_424:
[----:B------:R-:W-:Y:S05]  /*c950*/  BSYNC B0 ;  /* 0x0000000000007941 */ /* 0x000fea0003800000 */
.L_x_423:
        /* <DEDUP_REMOVED lines=9> */
.L_x_426:
[----:B------:R-:W-:Y:S05]  /*c9f0*/  BSYNC B0 ;  /* 0x0000000000007941 */ /* 0x000fea0003800000 */
.L_x_425:
        /* <DEDUP_REMOVED lines=9> */
.L_x_428:
[----:B------:R-:W-:Y:S05]  /*ca90*/  BSYNC B0 ;  /* 0x0000000000007941 */ /* 0x000fea0003800000 */
.L_x_427:
        /* <DEDUP_REMOVED lines=12> */
.L_x_430:
[----:B------:R-:W-:Y:S05]  /*cb60*/  BSYNC B0 ;  /* 0x0000000000007941 */ /* 0x000fea0003800000 */
.L_x_429:
        /* <DEDUP_REMOVED lines=12> */
.L_x_432:
[----:B------:R-:W-:Y:S05]  /*cc30*/  BSYNC B0 ;  /* 0x0000000000007941 */ /* 0x000fea0003800000 */
.L_x_431:
        /* <DEDUP_REMOVED lines=9> */
.L_x_434:
[----:B------:R-:W-:Y:S05]  /*ccd0*/  BSYNC B0 ;  /* 0x0000000000007941 */ /* 0x000fea0003800000 */
.L_x_433:
        /* <DEDUP_REMOVED lines=9> */
.L_x_436:
[----:B------:R-:W-:Y:S05]  /*cd70*/  BSYNC B0 ;  /* 0x0000000000007941 */ /* 0x000fea0003800000 */
.L_x_435:
        /* <DEDUP_REMOVED lines=12> */
.L_x_438:
[----:B------:R-:W-:Y:S05]  /*ce40*/  BSYNC B0 ;  /* 0x0000000000007941 */ /* 0x000fea0003800000 */
.L_x_437:
        /* <DEDUP_REMOVED lines=12> */
.L_x_440:
[----:B------:R-:W-:Y:S05]  /*cf10*/  BSYNC B0 ;  /* 0x0000000000007941 */ /* 0x000fea0003800000 */
.L_x_439:
        /* <DEDUP_REMOVED lines=9> */
.L_x_442:
[----:B------:R-:W-:Y:S05]  /*cfb0*/  BSYNC B0 ;  /* 0x0000000000007941 */ /* 0x000fea0003800000 */
.L_x_441:
        /* <DEDUP_REMOVED lines=9> */
.L_x_444:
[----:B------:R-:W-:Y:S05]  /*d050*/  BSYNC B0 ;  /* 0x0000000000007941 */ /* 0x000fea0003800000 */
.L_x_443:
        /* <DEDUP_REMOVED lines=12> */
.L_x_446:
[----:B------:R-:W-:Y:S05]  /*d120*/  BSYNC B0 ;  /* 0x0000000000007941 */ /* 0x000fea0003800000 */
.L_x_445:
        /* <DEDUP_REMOVED lines=12> */
.L_x_448:
[----:B------:R-:W-:Y:S05]  /*d1f0*/  BSYNC B0 ;  /* 0x0000000000007941 */ /* 0x000fea0003800000 */
.L_x_447:
        /* <DEDUP_REMOVED lines=9> */
.L_x_450:
[----:B------:R-:W-:Y:S05]  /*d290*/  BSYNC B0 ;  /* 0x0000000000007941 */ /* 0x000fea0003800000 */
.L_x_449:
        /* <DEDUP_REMOVED lines=9> */
.L_x_452:
[----:B------:R-:W-:Y:S05]  /*d330*/  BSYNC B0 ;  /* 0x0000000000007941 */ /* 0x000fea0003800000 */
.L_x_451:
[----:B0----5:R-:W-:Y:S01]  /*d340*/  SHF.L.U32 R12, R15, 0x10, RZ ;  /* 0x000000100f0c7819 */ /* 0x021fe200000006ff */
[----:B------:R-:W-:Y:S01]  /*d350*/  BSSY B0, `(.L_x_453) ;  /* 0x000000b000007945 */ /* 0x000fe20003800000 */
[----:B------:R-:W-:-:S03]  /*d360*/  ISETP.GT.AND P3, PT, R0, 0x31, P0 ;  /* 0x000000310000780c */ /* 0x000fc60000764270 */
        /* <DEDUP_REMOVED lines=9> */
.L_x_454:
[----:B------:R-:W-:Y:S05]  /*d400*/  BSYNC B0 ;  /* 0x0000000000007941 */ /* 0x000fea0003800000 */
.L_x_453:
        /* <DEDUP_REMOVED lines=12> */
.L_x_456:
[----:B------:R-:W-:Y:S05]  /*d4d0*/  BSYNC B0 ;  /* 0x0000000000007941 */ /* 0x000fea0003800000 */
.L_x_455:
[----:B-----5:R-:W-:Y:S01]  /*d4e0*/  IMAD.U32 R11, R15, 0x10000, RZ ;  /* 0x000100000f0b7824 */ /* 0x020fe200078e00ff */
[----:B------:R-:W-:Y:S01]  /*d4f0*/  ISETP.GT.AND P3, PT, R0, 0x31, P1 ;  /* 0x000000310000780c */ /* 0x000fe20000f64270 */
[----:B------:R-:W-:Y:S02]  /*d500*/  BSSY B0, `(.L_x_457) ;  /* 0x0000008000007945 */ /* 0x000fe40003800000 */
[----:B------:R-:W-:-:S04]  /*d510*/  FMUL R11, R11, UR16 ;  /* 0x000000100b0b7c20 */ /* 0x000fc80008400000 */
[----:B------:R-:W-:-:S05]  /*d520*/  FFMA R11, R50, UR13, R11 ;  /* 0x0000000d320b7c23 */ /* 0x000fca000800000b */
[----:B0-----:R-:W-:Y:S02]  /*d530*/  F2FP.BF16.F32.PACK_AB R12, RZ, R11 ;  /* 0x0000000bff0c723e */ /* 0x001fe400000010ff */
[----:B------:R-:W-:-:S05]  /*d540*/  IADD3.X R11, R7, UR5, RZ, P2, !PT ;  /* 0x00000005070b7c10 */ /* 0x000fca00097fe4ff */
[----:B------:R0:W-:Y:S01]  /*d550*/  @P4 STG.E.U16 desc[UR14][R10.64+0x60], R12 ;  /* 0x0000600c0a004986 */ /* 0x0001e2000c10150e */
[----:B------:R-:W-:Y:S05]  /*d560*/  @!P3 BRA `(.L_x_458) ;  /* 0x000000000004b947 */ /* 0x000fea0003800000 */
[----:B------:R0:W5:Y:S02]  /*d570*/  LDG.E.LTC128B.U16 R15, desc[UR14][R8.64+0x62] ;  /* 0x0000620e080f7981 */ /* 0x000164000c1e1520 */
.L_x_458:
[----:B------:R-:W-:Y:S05]  /*d580*/  BSYNC B0 ;  /* 0x0000000000007941 */ /* 0x000fea0003800000 */
.L_x_457:
[----:B0----5:R-:W-:Y:S01]  /*d590*/  IMAD.U32 R12, R15, 0x10000, RZ ;  /* 0x000100000f0c7824 */ /* 0x021fe200078e00ff */
[----:B------:R-:W-:Y:S01]  /*d5a0*/  ISETP.GT.AND P2, PT, R0, 0x38, P0 ;  /* 0x000000380000780c */ /* 0x000fe20000744270 */
[----:B------:R-:W-:Y:S02]  /*d5b0*/  BSSY B0, `(.L_x_459) ;  /* 0x000000a000007945 */ /* 0x000fe40003800000 */
        /* <DEDUP_REMOVED lines=9> */
.L_x_460:
[----:B------:R-:W-:Y:S05]  /*d650*/  BSYNC B0 ;  /* 0x0000000000007941 */ /* 0x000fea0003800000 */
.L_x_459:
        /* <DEDUP_REMOVED lines=12> */
.L_x_462:
[----:B------:R-:W-:Y:S05]  /*d720*/  BSYNC B0 ;  /* 0x0000000000007941 */ /* 0x000fea0003800000 */
.L_x_461:
        /* <DEDUP_REMOVED lines=12> */
.L_x_464:
[----:B------:R-:W-:Y:S05]  /*d7f0*/  BSYNC B0 ;  /* 0x0000000000007941 */ /* 0x000fea0003800000 */
.L_x_463:
[----:B0----5:R-:W-:Y:S01]  /*d800*/  IMAD.U32 R12, R15, 0x10000, RZ ;  /* 0x000100000f0c7824 */ /* 0x021fe200078e00ff */
[----:B------:R-:W-:Y:S01]  /*d810*/  ISETP.GT.AND P3, PT, R0, 0x39, P1 ;  /* 0x000000390000780c */ /* 0x000fe20000f64270 */
[----:B------:R-:W-:Y:S02]  /*d820*/  BSSY B0, `(.L_x_465) ;  /* 0x000000a000007945 */ /* 0x000fe40003800000 */
[----:B------:R-:W-:Y:S01]  /*d830*/  FMUL R13, R12, UR16 ;  /* 0x000000100c0d7c20 */ /* 0x000fe20008400000 */
[----:B------:R-:W-:-:S03]  /*d840*/  IADD3 R12, R2, UR8, RZ ;  /* 0x00000008020c7c10 */ /* 0x000fc6000fffe0ff */
[----:B------:R-:W-:-:S05]  /*d850*/  FFMA R13, R54, UR13, R13 ;  /* 0x0000000d360d7c23 */ /* 0x000fca000800000d */
[----:B------:R-:W-:-:S04]  /*d860*/  F2FP.BF16.F32.PACK_AB R13, RZ, R13 ;  /* 0x0000000dff0d723e */ /* 0x000fc800000010ff */
[----:B------:R-:W-:Y:S01]  /*d870*/  PRMT R14, R13, 0x7610, R14 ;  /* 0x000076100d0e7816 */ /* 0x000fe2000000000e */
[----:B------:R-:W-:-:S05]  /*d880*/  @P2 IMAD.MOV.U32 R13, RZ, RZ, R11 ;  /* 0x000000ffff0d2224 */ /* 0x000fca00078e000b */
[----:B------:R0:W-:Y:S01]  /*d890*/  @P2 STG.E.U16 desc[UR14][R12.64+0x70], R14 ;  /* 0x0000700e0c002986 */ /* 0x0001e2000c10150e */
[----:B------:R-:W-:Y:S05]  /*d8a0*/  @!P3 BRA `(.L_x_466) ;  /* 0x000000000004b947 */ /* 0x000fea0003800000 */
[----:B------:R0:W5:Y:S02]  /*d8b0*/  LDG.E.LTC128B.U16 R15, desc[UR14][R8.64+0x72] ;  /* 0x0000720e080f7981 */ /* 0x000164000c1e1520 */
.L_x_466:
[----:B------:R-:W-:Y:S05]  /*d8c0*/  BSYNC B0 ;  /* 0x0000000000007941 */ /* 0x000fea0003800000 */
.L_x_465:
        /* <DEDUP_REMOVED lines=12> */
.L_x_468:
[----:B------:R-:W-:Y:S05]  /*d990*/  BSYNC B0 ;  /* 0x0000000000007941 */ /* 0x000fea0003800000 */
.L_x_467:
        /* <DEDUP_REMOVED lines=12> */
.L_x_470:
[----:B------:R-:W-:Y:S05]  /*da60*/  BSYNC B0 ;  /* 0x0000000000007941 */ /* 0x000fea0003800000 */
.L_x_469:
        /* <DEDUP_REMOVED lines=12> */
.L_x_472:
[----:B------:R-:W-:Y:S05]  /*db30*/  BSYNC B0 ;  /* 0x0000000000007941 */ /* 0x000fea0003800000 */
.L_x_471:
[----:B0----5:R-:W-:Y:S01]  /*db40*/  IMAD.U32 R12, R15, 0x10000, RZ ;  /* 0x000100000f0c7824 */ /* 0x021fe200078e00ff */
[----:B------:R-:W-:Y:S01]  /*db50*/  ISETP.GT.AND P3, PT, R0, 0x41, P1 ;  /* 0x000000410000780c */ /* 0x000fe20000f64270 */
[----:B------:R-:W-:Y:S02]  /*db60*/  BSSY B0, `(.L_x_473) ;  /* 0x000000a000007945 */ /* 0x000fe40003800000 */
[----:B------:R-:W-:Y:S01]  /*db70*/  FMUL R13, R12, UR16 ;  /* 0x000000100c0d7c20 */ /* 0x000fe20008400000 */
[----:B------:R-:W-:-:S03]  /*db80*/  VIADD R12, R2, UR8 ;  /* 0x00000008020c7c36 */ /* 0x000fc60008000000 */
[----:B------:R-:W-:-:S05]  /*db90*/  FFMA R13, R58, UR13, R13 ;  /* 0x0000000d3a0d7c23 */ /* 0x000fca000800000d */
[----:B------:R-:W-:-:S04]  /*dba0*/  F2FP.BF16.F32.PACK_AB R13, RZ, R13 ;  /* 0x0000000dff0d723e */ /* 0x000fc800000010ff */
[----:B------:R-:W-:Y:S01]  /*dbb0*/  PRMT R14, R13, 0x7610, R14 ;  /* 0x000076100d0e7816 */ /* 0x000fe2000000000e */
[----:B------:R-:W-:-:S05]  /*dbc0*/  @P2 IMAD.MOV.U32 R13, RZ, RZ, R11 ;  /* 0x000000ffff0d2224 */ /* 0x000fca00078e000b */
[----:B------:R0:W-:Y:S01]  /*dbd0*/  @P2 STG.E.U16 desc[UR14][R12.64+0x80], R14 ;  /* 0x0000800e0c002986 */ /* 0x0001e2000c10150e */
[----:B------:R-:W-:Y:S05]  /*dbe0*/  @!P3 BRA `(.L_x_474) ;  /* 0x000000000004b947 */ /* 0x000fea0003800000 */
[----:B------:R0:W5:Y:S02]  /*dbf0*/  LDG.E.LTC128B.U16 R15, desc[UR14][R8.64+0x82] ;  /* 0x0000820e080f7981 */ /* 0x000164000c1e1520 */
.L_x_474:
[----:B------:R-:W-:Y:S05]  /*dc00*/  BSYNC B0 ;  /* 0x0000000000007941 */ /* 0x000fea0003800000 */
.L_x_473:
        /* <DEDUP_REMOVED lines=12> */
.L_x_476:
[----:B------:R-:W-:Y:S05]  /*dcd0*/  BSYNC B0 ;  /* 0x0000000000007941 */ /* 0x000fea0003800000 */
.L_x_475:
        /* <DEDUP_REMOVED lines=12> */
.L_x_478:
[----:B------:R-:W-:Y:S05]  /*dda0*/  BSYNC B0 ;  /* 0x0000000000007941 */ /* 0x000fea0003800000 */
.L_x_477:
        /* <DEDUP_REMOVED lines=12> */
.L_x_480:
[----:B------:R-:W-:Y:S05]  /*de70*/  BSYNC B0 ;  /* 0x0000000000007941 */ /* 0x000fea0003800000 */
.L_x_479:
        /* <DEDUP_REMOVED lines=12> */
.L_x_482:
[----:B------:R-:W-:Y:S05]  /*df40*/  BSYNC B0 ;  /* 0x0000000000007941 */ /* 0x000fea0003800000 */
.L_x_481:
        /* <DEDUP_REMOVED lines=12> */
.L_x_484:
[----:B------:R-:W-:Y:S05]  /*e010*/  BSYNC B0 ;  /* 0x0000000000007941 */ /* 0x000fea0003800000 */
.L_x_483:
        /* <DEDUP_REMOVED lines=12> */
.L_x_486:
[----:B------:R-:W-:Y:S05]  /*e0e0*/  BSYNC B0 ;  /* 0x0000000000007941 */ /* 0x000fea0003800000 */
.L_x_485:
[----:B0----5:R-:W-:Y:S01]  /*e0f0*/  IMAD.U32 R12, R15, 0x10000, RZ ;  /* 0x000100000f0c7824 */ /* 0x021fe200078e00ff */
[----:B------:R-:W-:Y:S01]  /*e100*/  @P3 MOV R13, R7 ;  /* 0x00000007000d3202 */ /* 0x000fe20000000f00 */
[----:B------:R-:W-:Y:S01]  /*e110*/  BSSY B0, `(.L_x_487) ;  /* 0x000000a000007945 */ /* 0x000fe20003800000 */
[----:B------:R-:W-:Y:S01]  /*e120*/  ISETP.GT.AND P2, PT, R0, 0x50, P1 ;  /* 0x000000500000780c */ /* 0x000fe20000f44270 */
        /* <DEDUP_REMOVED lines=8> */
.L_x_488:
[----:B------:R-:W-:Y:S05]  /*e1b0*/  BSYNC B0 ;  /* 0x0000000000007941 */ /* 0x000fea0003800000 */
.L_x_487:
        /* <DEDUP_REMOVED lines=12> */
.L_x_490:
[----:B------:R-:W-:Y:S05]  /*e280*/  BSYNC B0 ;  /* 0x0000000000007941 */ /* 0x000fea0003800000 */
.L_x_489:
        /* <DEDUP_REMOVED lines=12> */
.L_x_492:
[----:B------:R-:W-:Y:S05]  /*e350*/  BSYNC B0 ;  /* 0x0000000000007941 */ /* 0x000fea0003800000 */
.L_x_491:
        /* <DEDUP_REMOVED lines=12> */
.L_x_494:
[----:B------:R-:W-:Y:S05]  /*e420*/  BSYNC B0 ;  /* 0x0000000000007941 */ /* 0x000fea0003800000 */
.L_x_493:
        /* <DEDUP_REMOVED lines=12> */
.L_x_496:
[----:B------:R-:W-:Y:S05]  /*e4f0*/  BSYNC B0 ;  /* 0x0000000000007941 */ /* 0x000fea0003800000 */
.L_x_495:
        /* <DEDUP_REMOVED lines=12> */
.L_x_498:
[----:B------:R-:W-:Y:S05]  /*e5c0*/  BSYNC B0 ;  /* 0x0000000000007941 */ /* 0x000fea0003800000 */
.L_x_497:
[----:B0----5:R-:W-:Y:S01]  /*e5d0*/  IMAD.U32 R12, R15, 0x10000, RZ ;  /* 0x000100000f0c7824 */ /* 0x021fe200078e00ff */
[----:B------:R-:W-:Y:S01]  /*e5e0*/  ISETP.GT.AND P2, PT, R0, 0x60, P0 ;  /* 0x000000600000780c */ /* 0x000fe20000744270 */
[----:B------:R-:W-:Y:S02]  /*e5f0*/  BSSY B0, `(.L_x_499) ;  /* 0x000000a000007945 */ /* 0x000fe40003800000 */
[----:B------:R-:W-:-:S04]  /*e600*/  FMUL R12, R12, UR16 ;  /* 0x000000100c0c7c20 */ /* 0x000fc80008400000 */
[----:B------:R-:W-:-:S05]  /*e610*/  FFMA R12, R71, UR13, R12 ;  /* 0x0000000d470c7c23 */ /* 0x000fca000800000c */
[----:B------:R-:W-:Y:S02]  /*e620*/  F2FP.BF16.F32.PACK_AB R13, RZ, R12 ;  /* 0x0000000cff0d723e */ /* 0x000fe400000010ff */
[----:B------:R-:W-:Y:S02]  /*e630*/  IADD3 R12, R2, UR8, RZ ;  /* 0x00000008020c7c10 */ /* 0x000fe4000fffe0ff */
[----:B------:R-:W-:Y:S01]  /*e640*/  PRMT R14, R13, 0x7610, R14 ;  /* 0x000076100d0e7816 */ /* 0x000fe2000000000e */
[----:B------:R-:W-:-:S05]  /*e650*/  @P3 IMAD.MOV.U32 R13, RZ, RZ, R11 ;  /* 0x000000ffff0d3224 */ /* 0x000fca00078e000b */
[----:B------:R0:W-:Y:S01]  /*e660*/  @P3 STG.E.U16 desc[UR14][R12.64+0xb2], R14 ;  /* 0x0000b20e0c003986 */ /* 0x0001e2000c10150e */
[----:B------:R-:W-:Y:S05]  /*e670*/  @!P2 BRA `(.L_x_500) ;  /* 0x000000000004a947 */ /* 0x000fea0003800000 */
[----:B------:R0:W5:Y:S02]  /*e680*/  LDG.E.LTC128B.U16 R15, desc[UR14][R4.64+0xc0] ;  /* 0x0000c00e040f7981 */ /* 0x000164000c1e1520 */
.L_x_500:
[----:B------:R-:W-:Y:S05]  /*e690*/  BSYNC B0 ;  /* 0x0000000000007941 */ /* 0x000fea0003800000 */
.L_x_499:
        /* <DEDUP_REMOVED lines=12> */
.L_x_502:
[----:B------:R-:W-:Y:S05]  /*e760*/  BSYNC B0 ;  /* 0x0000000000007941 */ /* 0x000fea0003800000 */
.L_x_501:
        /* <DEDUP_REMOVED lines=12> */
.L_x_504:
[----:B------:R-:W-:Y:S05]  /*e830*/  BSYNC B0 ;  /* 0x0000000000007941 */ /* 0x000fea0003800000 */
.L_x_503:
        /* <DEDUP_REMOVED lines=12> */
.L_x_506:
[----:B------:R-:W-:Y:S05]  /*e900*/  BSYNC B0 ;  /* 0x0000000000007941 */ /* 0x000fea0003800000 */
.L_x_505:
        /* <DEDUP_REMOVED lines=12> */
.L_x_508:
[----:B------:R-:W-:Y:S05]  /*e9d0*/  BSYNC B0 ;  /* 0x0000000000007941 */ /* 0x000fea0003800000 */
.L_x_507:
        /* <DEDUP_REMOVED lines=12> */
.L_x_510:
[----:B------:R-:W-:Y:S05]  /*eaa0*/  BSYNC B0 ;  /* 0x0000000000007941 */ /* 0x000fea0003800000 */
.L_x_509:
[----:B0----5:R-:W-:Y:S01]  /*eab0*/  SHF.L.U32 R12, R15, 0x10, RZ ;  /* 0x000000100f0c7819 */ /* 0x021fe200000006ff */
[----:B------:R-:W-:Y:S01]  /*eac0*/  @P3 IMAD.MOV.U32 R13, RZ, RZ, R7 ;  /* 0x000000ffff0d3224 */ /* 0x000fe200078e0007 */
[----:B------:R-:W-:Y:S01]  /*ead0*/  ISETP.GT.AND P2, PT, R0, 0x68, P1 ;  /* 0x000000680000780c */ /* 0x000fe20000f44270 */
[----:B------:R-:W-:Y:S02]  /*eae0*/  BSSY B0, `(.L_x_511) ;  /* 0x0000009000007945 */ /* 0x000fe40003800000 */
        /* <DEDUP_REMOVED lines=8> */
.L_x_512:
[----:B------:R-:W-:Y:S05]  /*eb70*/  BSYNC B0 ;  /* 0x0000000000007941 */ /* 0x000fea0003800000 */
.L_x_511:
        /* <DEDUP_REMOVED lines=12> */
.L_x_514:
[----:B------:R-:W-:Y:S05]  /*ec40*/  BSYNC B0 ;  /* 0x0000000000007941 */ /* 0x000fea0003800000 */
.L_x_513:
        /* <DEDUP_REMOVED lines=12> */
.L_x_516:
[----:B------:R-:W-:Y:S05]  /*ed10*/  BSYNC B0 ;  /* 0x0000000000007941 */ /* 0x000fea0003800000 */
.L_x_515:
        /* <DEDUP_REMOVED lines=12> */
.L_x_518:
[----:B------:R-:W-:Y:S05]  /*ede0*/  BSYNC B0 ;  /* 0x0000000000007941 */ /* 0x000fea0003800000 */
.L_x_517:
        /* <DEDUP_REMOVED lines=12> */
.L_x_520:
[----:B------:R-:W-:Y:S05]  /*eeb0*/  BSYNC B0 ;  /* 0x0000000000007941 */ /* 0x000fea0003800000 */
.L_x_519:
[----:B0----5:R-:W-:Y:S01]  /*eec0*/  IMAD.U32 R12, R15, 0x10000, RZ ;  /* 0x000100000f0c7824 */ /* 0x021fe200078e00ff */
[----:B------:R-:W-:Y:S01]  /*eed0*/  ISETP.GT.AND P3, PT, R0, 0x71, P1 ;  /* 0x000000710000780c */ /* 0x000fe20000f64270 */
[----:B------:R-:W-:Y:S02]  /*eee0*/  BSSY B0, `(.L_x_521) ;  /* 0x000000a000007945 */ /* 0x000fe40003800000 */
[----:B------:R-:W-:Y:S01]  /*eef0*/  FMUL R13, R12, UR16 ;  /* 0x000000100c0d7c20 */ /* 0x000fe20008400000 */
[----:B------:R-:W-:-:S03]  /*ef00*/  VIADD R12, R2, UR8 ;  /* 0x00000008020c7c36 */ /* 0x000fc60008000000 */
[----:B------:R-:W-:-:S05]  /*ef10*/  FFMA R13, R82, UR13, R13 ;  /* 0x0000000d520d7c23 */ /* 0x000fca000800000d */
[----:B------:R-:W-:-:S04]  /*ef20*/  F2FP.BF16.F32.PACK_AB R13, RZ, R13 ;  /* 0x0000000dff0d723e */ /* 0x000fc800000010ff */
[----:B------:R-:W-:Y:S02]  /*ef30*/  PRMT R14, R13, 0x7610, R14 ;  /* 0x000076100d0e7816 */ /* 0x000fe4000000000e */
[----:B------:R-:W-:-:S05]  /*ef40*/  @P2 MOV R13, R11 ;  /* 0x0000000b000d2202 */ /* 0x000fca0000000f00 */
[----:B------:R0:W-:Y:S01]  /*ef50*/  @P2 STG.E.U16 desc[UR14][R12.64+0xe0], R14 ;  /* 0x0000e00e0c002986 */ /* 0x0001e2000c10150e */
[----:B------:R-:W-:Y:S05]  /*ef60*/  @!P3 BRA `(.L_x_522) ;  /* 0x000000000004b947 */ /* 0x000fea0003800000 */
[----:B------:R0:W5:Y:S02]  /*ef70*/  LDG.E.LTC128B.U16 R15, desc[UR14][R8.64+0xe2] ;  /* 0x0000e20e080f7981 */ /* 0x000164000c1e1520 */
.L_x_522:
[----:B------:R-:W-:Y:S05]  /*ef80*/  BSYNC B0 ;  /* 0x0000000000007941 */ /* 0x000fea0003800000 */
.L_x_521:
        /* <DEDUP_REMOVED lines=12> */
.L_x_524:
[----:B------:R-:W-:Y:S05]  /*f050*/  BSYNC B0 ;  /* 0x0000000000007941 */ /* 0x000fea0003800000 */
.L_x_523:
        /* <DEDUP_REMOVED lines=12> */
.L_x_526:
[----:B------:R-:W-:Y:S05]  /*f120*/  BSYNC B0 ;  /* 0x0000000000007941 */ /* 0x000fea0003800000 */
.L_x_525:
[----:B01--45:R-:W-:Y:S01]  /*f130*/  IMAD.U32 R4, R15, 0x10000, RZ ;  /* 0x000100000f047824 */ /* 0x033fe200078e00ff */
[----:B------:R-:W-:Y:S01]  /*f140*/  ISETP.GT.AND P2, PT, R0, 0x78, P1 ;  /* 0x000000780000780c */ /* 0x000fe20000f44270 */
[----:B------:R-:W-:Y:S01]  /*f150*/  @P0 IMAD.MOV.U32 R6, RZ, RZ, R2 ;  /* 0x000000ffff060224 */ /* 0x000fe200078e0002 */
[----:B------:R-:W-:Y:S01]  /*f160*/  BSSY B0, `(.L_x_527) ;  /* 0x0000007000007945 */ /* 0x000fe20003800000 */
[----:B------:R-:W-:-:S04]  /*f170*/  FMUL R4, R4, UR16 ;  /* 0x0000001004047c20 */ /* 0x000fc80008400000 */
[----:B------:R-:W-:-:S05]  /*f180*/  FFMA R4, R85, UR13, R4 ;  /* 0x0000000d55047c23 */ /* 0x000fca0008000004 */
[----:B------:R-:W-:-:S05]  /*f190*/  F2FP.BF16.F32.PACK_AB R4, RZ, R4 ;  /* 0x00000004ff04723e */ /* 0x000fca00000010ff */
[----:B------:R0:W-:Y:S01]  /*f1a0*/  @P0 STG.E.U16 desc[UR14][R6.64+0xf2], R4 ;  /* 0x0000f20406000986 */ /* 0x0001e2000c10150e */
[----:B------:R-:W-:Y:S05]  /*f1b0*/  @!P2 BRA `(.L_x_528) ;  /* 0x000000000004a947 */ /* 0x000fea0003800000 */
[----:B------:R1:W5:Y:S02]  /*f1c0*/  LDG.E.LTC128B.U16 R15, desc[UR14][R8.64+0xf0] ;  /* 0x0000f00e080f7981 */ /* 0x000364000c1e1520 */
.L_x_528:
[----:B------:R-:W-:Y:S05]  /*f1d0*/  BSYNC B0 ;  /* 0x0000000000007941 */ /* 0x000fea0003800000 */
.L_x_527:
        /* <DEDUP_REMOVED lines=12> */
.L_x_530:
[----:B------:R-:W-:Y:S05]  /*f2a0*/  BSYNC B0 ;  /* 0x0000000000007941 */ /* 0x000fea0003800000 */
.L_x_529:
[----:B-----5:R-:W-:Y:S02]  /*f2b0*/  IMAD.U32 R15, R15, 0x10000, RZ ;  /* 0x000100000f0f7824 */ /* 0x020fe400078e00ff */
[----:B------:R-:W-:Y:S02]  /*f2c0*/  VIADD R2, R2, UR8 ;  /* 0x0000000802027c36 */ /* 0x000fe40008000000 */
[----:B0-----:R-:W-:-:S04]  /*f2d0*/  FMUL R0, R15, UR16 ;  /* 0x000000100f007c20 */ /* 0x001fc80008400000 */
[----:B------:R-:W-:Y:S01]  /*f2e0*/  FFMA R0, R87, UR13, R0 ;  /* 0x0000000d57007c23 */ /* 0x000fe20008000000 */
[----:B------:R-:W-:Y:S06]  /*f2f0*/  @!P1 EXIT ;  /* 0x000000000000994d */ /* 0x000fec0003800000 */
[----:B------:R-:W-:Y:S01]  /*f300*/  F2FP.BF16.F32.PACK_AB R0, RZ, R0 ;  /* 0x00000000ff00723e */ /* 0x000fe200000010ff */
[----:B------:R-:W-:-:S05]  /*f310*/  IMAD.MOV.U32 R3, RZ, RZ, R11 ;  /* 0x000000ffff037224 */ /* 0x000fca00078e000b */
[----:B------:R-:W-:Y:S01]  /*f320*/  STG.E.U16 desc[UR14][R2.64+0xf2], R0 ;  /* 0x0000f20002007986 */ /* 0x000fe2000c10150e */
[----:B------:R-:W-:Y:S05]  /*f330*/  EXIT ;  /* 0x000000000000794d */ /* 0x000fea0003800000 */
.L_x_28:
[----:B------:R-:W2:Y:S01]  /*f340*/  LDL.LU R7, [R1+0x8] ;  /* 0x0000080001077983 */ /* 0x000ea20000300800 */
[----:B------:R-:W-:-:S03]  /*f350*/  ULDC.64 UR6, c[0x0][0x5c8] ;  /* 0x0001720000067ab9 */ /* 0x000fc60000000a00 */
[----:B-1----:R-:W3:Y:S04]  /*f360*/  LDL.LU R6, [R1+0xc] ;  /* 0x00000c0001067983 */ /* 0x002ee80000300800 */
[----:B------:R-:W4:Y:S04]  /*f370*/  LDL.LU R8, [R1+0x18] ;  /* 0x0000180001087983 */ /* 0x000f280000300800 */
[----:B------:R-:W5:Y:S04]  /*f380*/  LDL.LU R252, [R1+0x4c] ;  /* 0x00004c0001fc7983 */ /* 0x000f680000300800 */
        /* <DEDUP_REMOVED lines=35> */
[----:B------:R-:W5:Y:S01]  /*f5c0*/  LDL.LU R232, [R1+0xdc] ;  /* 0x0000dc0001e87983 */ /* 0x000f620000300800 */
[----:B------:R-:W-:-:S03]  /*f5d0*/  LEA R2, P2, R4, UR6, 0x1 ;  /* 0x0000000604027c11 */ /* 0x000fc6000f8408ff */
[----:B------:R-:W5:Y:S04]  /*f5e0*/  LDL.LU R231, [R1+0xe0] ;  /* 0x0000e00001e77983 */ /* 0x000f680000300800 */
[----:B------:R-:W5:Y:S04]  /*f5f0*/  LDL.LU R233, [R1+0xe4] ;  /* 0x0000e40001e97983 */ /* 0x000f680000300800 */
[----:B------:R-:W5:Y:S04]  /*f600*/  LDL.LU R234, [R1+0xe8] ;  /* 0x0000e80001ea7983 */ /* 0x000f680000300800 */
[----:B------:R-:W5:Y:S01]  /*f610*/  LDL.LU R235, [R1+0xec] ;  /* 0x0000ec0001eb7983 */ /* 0x000f620000300800 */
[----:B------:R-:W-:-:S03]  /*f620*/  LEA.HI.X R3, R4, UR7, R3, 0x1, P2 ;  /* 0x0000000704037c11 */ /* 0x000fc600090f0c03 */
[----:B------:R-:W5:Y:S04]  /*f630*/  LDL.LU R236, [R1+0xf0] ;  /* 0x0000f00001ec7983 */ /* 0x000f680000300800 */
[----:B------:R-:W5:Y:S04]  /*f640*/  LDL.LU R237, [R1+0xf4] ;  /* 0x0000f40001ed7983 */ /* 0x000f680000300800 */
[----:B------:R-:W5:Y:S04]  /*f650*/  LDL.LU R238, [R1+0xf8] ;  /* 0x0000f80001ee7983 */ /* 0x000f680000300800 */
[----:B------:R-:W5:Y:S04]  /*f660*/  LDL.LU R239, [R1+0xfc] ;  /* 0x0000fc0001ef7983 */ /* 0x000f680000300800 */
[----:B------:R-:W4:Y:S04]  /*f670*/  LDL.LU R4, [R1+0x4] ;  /* 0x0000040001047983 */ /* 0x000f280000300800 */
[----:B------:R-:W5:Y:S01]  /*f680*/  LDL.LU R5, [R1] ;  /* 0x0000000001057983 */ /* 0x000f620000300800 */
[----:B------:R-:W-:Y:S01]  /*f690*/  ISETP.GT.AND P2, PT, R0, 0x1, P0 ;  /* 0x000000010000780c */ /* 0x000fe20000744270 */
[----:B------:R-:W-:-:S02]  /*f6a0*/  USHF.L.U32 UR9, UR4, 0x1, URZ ;  /* 0x0000000104097899 */ /* 0x000fc4000800063f */
[----:B------:R-:W-:Y:S01]  /*f6b0*/  USHF.L.U64.HI UR8, UR4, 0x1, UR5 ;  /* 0x0000000104087899 */ /* 0x000fe20008010205 */
[----:B--2---:R-:W-:Y:S01]  /*f6c0*/  FMUL R7, R7, UR13 ;  /* 0x0000000d07077c20 */ /* 0x004fe20008400000 */
[----:B---3--:R-:W-:-:S04]  /*f6d0*/  FMUL R6, R6, UR13 ;  /* 0x0000000d06067c20 */ /* 0x008fc80008400000 */
[----:B------:R-:W-:Y:S02]  /*f6e0*/  F2FP.BF16.F32.PACK_AB R7, RZ, R7 ;  /* 0x00000007ff07723e */ /* 0x000fe400000010ff */
[----:B------:R-:W-:Y:S01]  /*f6f0*/  F2FP.BF16.F32.PACK_AB R6, RZ, R6 ;  /* 0x00000006ff06723e */ /* 0x000fe200000010ff */
[----:B----4-:R-:W-:Y:S01]  /*f700*/  FMUL R4, R4, UR13 ;  /* 0x0000000d04047c20 */ /* 0x010fe20008400000 */
[----:B-----5:R-:W-:-:S04]  /*f710*/  FMUL R5, R5, UR13 ;  /* 0x0000000d05057c20 */ /* 0x020fc80008400000 */
[----:B------:R-:W-:Y:S02]  /*f720*/  F2FP.BF16.F32.PACK_AB R4, RZ, R4 ;  /* 0x00000004ff04723e */ /* 0x000fe400000010ff */
[----:B------:R-:W-:-:S03]  /*f730*/  F2FP.BF16.F32.PACK_AB R5, RZ, R5 ;  /* 0x00000005ff05723e */ /* 0x000fc600000010ff */
[----:B------:R1:W-:Y:S04]  /*f740*/  @P2 STG.E.U16 desc[UR14][R2.64+0x2], R4 ;  /* 0x0000020402002986 */ /* 0x0003e8000c10150e */
[----:B------:R2:W-:Y:S01]  /*f750*/  @P1 STG.E.U16 desc[UR14][R2.64], R5 ;  /* 0x0000000502001986 */ /* 0x0005e2000c10150e */
[----:B------:R-:W-:-:S04]  /*f760*/  ISETP.GT.AND P1, PT, R14, 0x8, PT ;  /* 0x000000080e00780c */ /* 0x000fc80003f24270 */
[----:B------:R-:W-:Y:S02]  /*f770*/  ISETP.GT.AND P2, PT, R0, RZ, P1 ;  /* 0x000000ff0000720c */ /* 0x000fe40000f44270 */
[----:B-1----:R-:W-:-:S04]  /*f780*/  IADD3 R4, P3, R2, UR9, RZ ;  /* 0x0000000902047c10 */ /* 0x002fc8000ff7e0ff */
[----:B--2---:R-:W-:-:S07]  /*f790*/  IADD3.X R5, R3, UR8, RZ, P3, !PT ;  /* 0x0000000803057c10 */ /* 0x004fce0009ffe4ff */
[----:B------:R1:W-:Y:S01]  /*f7a0*/  @P2 STG.E.U16 desc[UR14][R4.64], R7 ;  /* 0x0000000704002986 */ /* 0x0003e2000c10150e */
[----:B------:R-:W-:-:S03]  /*f7b0*/  ISETP.GT.AND P2, PT, R0, 0x1, P1 ;  /* 0x000000010000780c */ /* 0x000fc60000f44270 */
[----:B-1----:R-:W2:Y:S10]  /*f7c0*/  LDL.LU R7, [R1+0x14] ;  /* 0x0000140001077983 */ /* 0x002eb40000300800 */
[----:B------:R1:W-:Y:S04]  /*f7d0*/  @P2 STG.E.U16 desc[UR14][R4.64+0x2], R6 ;  /* 0x0000020604002986 */ /* 0x0003e8000c10150e */
[----:B-1----:R-:W3:Y:S01]  /*f7e0*/  LDL.LU R6, [R1+0x10] ;  /* 0x0000100001067983 */ /* 0x002ee20000300800 */
[----:B------:R-:W-:Y:S01]  /*f7f0*/  ISETP.GT.AND P2, PT, R0, 0x8, P0 ;  /* 0x000000080000780c */ /* 0x000fe20000744270 */
[----:B------:R-:W-:Y:S01]  /*f800*/  FMUL R8, R8, UR13 ;  /* 0x0000000d08087c20 */ /* 0x000fe20008400000 */
[----:B------:R-:W-:-:S02]  /*f810*/  ISETP.GT.AND P3, PT, R0, 0x9, P0 ;  /* 0x000000090000780c */ /* 0x000fc40000764270 */
[----:B------:R-:W-:Y:S01]  /*f820*/  ISETP.GT.AND P4, PT, R0, 0x8, P1 ;  /* 0x000000080000780c */ /* 0x000fe20000f84270 */
[----:B--2---:R-:W-:-:S05]  /*f830*/  FMUL R7, R7, UR13 ;  /* 0x0000000d07077c20 */ /* 0x004fca0008400000 */
[----:B------:R-:W-:Y:S01]  /*f840*/  F2FP.BF16.F32.PACK_AB R7, RZ, R7 ;  /* 0x00000007ff07723e */ /* 0x000fe200000010ff */
[----:B---3--:R-:W-:-:S05]  /*f850*/  FMUL R6, R6, UR13 ;  /* 0x0000000d06067c20 */ /* 0x008fca0008400000 */
[----:B------:R-:W-:-:S04]  /*f860*/  F2FP.BF16.F32.PACK_AB R6, RZ, R6 ;  /* 0x00000006ff06723e */ /* 0x000fc800000010ff */
[----:B------:R-:W-:Y:S02]  /*f870*/  PRMT R9, R6, 0x7610, R9 ;  /* 0x0000761006097816 */ /* 0x000fe40000000009 */
[----:B------:R-:W-:Y:S01]  /*f880*/  F2FP.BF16.F32.PACK_AB R6, RZ, R8 ;  /* 0x00000008ff06723e */ /* 0x000fe200000010ff */
[----:B------:R1:W-:Y:S04]  /*f890*/  @P3 STG.E.U16 desc[UR14][R2.64+0x12], R7 ;  /* 0x0000120702003986 */ /* 0x0003e8000c10150e */
[----:B------:R-:W2:Y:S04]  /*f8a0*/  LDL.LU R8, [R1+0x28] ;  /* 0x0000280001087983 */ /* 0x000ea80000300800 */
[----:B------:R-:W-:Y:S04]  /*f8b0*/  @P2 STG.E.U16 desc[UR14][R2.64+0x10], R9 ;  /* 0x0000100902002986 */ /* 0x000fe8000c10150e */
[----:B-1----:R-:W3:Y:S04]  /*f8c0*/  LDL.LU R7, [R1+0x24] ;  /* 0x0000240001077983 */ /* 0x002ee80000300800 */
[----:B------:R1:W-:Y:S04]  /*f8d0*/  @P4 STG.E.U16 desc[UR14][R4.64+0x10], R6 ;  /* 0x0000100604004986 */ /* 0x0003e8000c10150e */
[----:B-1----:R-:W4:Y:S01]  /*f8e0*/  LDL.LU R6, [R1+0x1c] ;  /* 0x00001c0001067983 */ /* 0x002f220000300800 */
[----:B------:R-:W-:Y:S01]  /*f8f0*/  ISETP.GT.AND P2, PT, R0, 0x9, P1 ;  /* 0x000000090000780c */ /* 0x000fe20000f44270 */
[----:B----4-:R-:W-:-:S05]  /*f900*/  FMUL R6, R6, UR13 ;  /* 0x0000000d06067c20 */ /* 0x010fca0008400000 */
[----:B------:R-:W-:-:S07]  /*f910*/  F2FP.BF16.F32.PACK_AB R6, RZ, R6 ;  /* 0x00000006ff06723e */ /* 0x000fce00000010ff */
[----:B------:R1:W-:Y:S04]  /*f920*/  @P2 STG.E.U16 desc[UR14][R4.64+0x12], R6 ;  /* 0x0000120604002986 */ /* 0x0003e8000c10150e */
[----:B-1----:R-:W4:Y:S01]  /*f930*/  LDL.LU R6, [R1+0x20] ;  /* 0x0000200001067983 */ /* 0x002f220000300800 */
[----:B--2---:R-:W-:Y:S01]  /*f940*/  FMUL R8, R8, UR13 ;  /* 0x0000000d08087c20 */ /* 0x004fe20008400000 */
[C---:B------:R-:W-:Y:S01]  /*f950*/  ISETP.GT.AND P2, PT, R0.reuse, 0x10, P0 ;  /* 0x000000100000780c */ /* 0x040fe20000744270 */
[----:B---3--:R-:W-:Y:S01]  /*f960*/  FMUL R7, R7, UR13 ;  /* 0x0000000d07077c20 */ /* 0x008fe20008400000 */
[C---:B------:R-:W-:Y:S02]  /*f970*/  ISETP.GT.AND P3, PT, R0.reuse, 0x11, P0 ;  /* 0x000000110000780c */ /* 0x040fe40000764270 */
[----:B------:R-:W-:-:S02]  /*f980*/  ISETP.GT.AND P4, PT, R0, 0x10, P1 ;  /* 0x000000100000780c */ /* 0x000fc40000f84270 */
[----:B------:R-:W-:Y:S01]  /*f990*/  F2FP.BF16.F32.PACK_AB R7, RZ, R7 ;  /* 0x00000007ff07723e */ /* 0x000fe200000010ff */
[----:B----4-:R-:W-:-:S05]  /*f9a0*/  FMUL R6, R6, UR13 ;  /* 0x0000000d06067c20 */ /* 0x010fca0008400000 */
[----:B------:R-:W-:-:S04]  /*f9b0*/  F2FP.BF16.F32.PACK_AB R6, RZ, R6 ;  /* 0x00000006ff06723e */ /* 0x000fc800000010ff */
[----:B------:R-:W-:Y:S02]  /*f9c0*/  PRMT R9, R6, 0x7610, R9 ;  /* 0x0000761006097816 */ /* 0x000fe40000000009 */
[----:B------:R-:W-:Y:S02]  /*f9d0*/  F2FP.BF16.F32.PACK_AB R6, RZ, R8 ;  /* 0x00000008ff06723e */ /* 0x000fe400000010ff */
[----:B------:R-:W2:Y:S04]  /*f9e0*/  LDL.LU R8, [R1+0x2c] ;  /* 0x00002c0001087983 */ /* 0x000ea80000300800 */
[----:B------:R1:W-:Y:S01]  /*f9f0*/  @P2 STG.E.U16 desc[UR14][R2.64+0x20], R9 ;  /* 0x0000200902002986 */ /* 0x0003e2000c10150e */
[----:B------:R-:W-:-:S03]  /*fa00*/  ISETP.GT.AND P2, PT, R0, 0x11, P1 ;  /* 0x000000110000780c */ /* 0x000fc60000f44270 */
[----:B------:R-:W-:Y:S04]  /*fa10*/  @P3 STG.E.U16 desc[UR14][R2.64+0x22], R7 ;  /* 0x0000220702003986 */ /* 0x000fe8000c10150e */
[----:B------:R3:W-:Y:S04]  /*fa20*/  @P4 STG.E.U16 desc[UR14][R4.64+0x20], R6 ;  /* 0x0000200604004986 */ /* 0x0007e8000c10150e */
[----:B-1----:R-:W4:Y:S01]  /*fa30*/  LDL.LU R9, [R1+0x34] ;  /* 0x0000340001097983 */ /* 0x002f220000300800 */
[----:B--2---:R-:W-:-:S05]  /*fa40*/  FMUL R8, R8, UR13 ;  /* 0x0000000d08087c20 */ /* 0x004fca0008400000 */
[----:B------:R-:W-:-:S04]  /*fa50*/  F2FP.BF16.F32.PACK_AB R8, RZ, R8 ;  /* 0x00000008ff08723e */ /* 0x000fc800000010ff */
[----:B---3--:R-:W-:Y:S02]  /*fa60*/  PRMT R6, R8, 0x7610, R6 ;  /* 0x0000761008067816 */ /* 0x008fe40000000006 */
[----:B------:R-:W2:Y:S04]  /*fa70*/  LDL.LU R8, [R1+0x30] ;  /* 0x0000300001087983 */ /* 0x000ea80000300800 */
[----:B------:R1:W-:Y:S04]  /*fa80*/  @P2 STG.E.U16 desc[UR14][R4.64+0x22], R6 ;  /* 0x0000220604002986 */ /* 0x0003e8000c10150e */
[----:B-1----:R-:W3:Y:S01]  /*fa90*/  LDL.LU R6, [R1+0x3c] ;  /* 0x00003c0001067983 */ /* 0x002ee20000300800 */
[----:B------:R-:W-:Y:S01]  /*faa0*/  ISETP.GT.AND P2, PT, R0, 0x18, P0 ;  /* 0x000000180000780c */ /* 0x000fe20000744270 */
[----:B----4-:R-:W-:Y:S01]  /*fab0*/  FMUL R9, R9, UR13 ;  /* 0x0000000d09097c20 */ /* 0x010fe20008400000 */
[----:B--2---:R-:W-:-:S05]  /*fac0*/  FMUL R8, R8, UR13 ;  /* 0x0000000d08087c20 */ /* 0x004fca0008400000 */
[----:B------:R-:W-:Y:S02]  /*fad0*/  F2FP.BF16.F32.PACK_AB R7, RZ, R8 ;  /* 0x00000008ff07723e */ /* 0x000fe400000010ff */
[----:B------:R-:W-:Y:S02]  /*fae0*/  F2FP.BF16.F32.PACK_AB R8, RZ, R9 ;  /* 0x00000009ff08723e */ /* 0x000fe400000010ff */
[----:B------:R-:W2:Y:S01]  /*faf0*/  LDL.LU R9, [R1+0x38] ;  /* 0x0000380001097983 */ /* 0x000ea20000300800 */
[C---:B------:R-:W-:Y:S02]  /*fb00*/  ISETP.GT.AND P3, PT, R0.reuse, 0x19, P0 ;  /* 0x000000190000780c */ /* 0x040fe40000764270 */
[----:B------:R-:W-:Y:S01]  /*fb10*/  ISETP.GT.AND P4, PT, R0, 0x18, P1 ;  /* 0x000000180000780c */ /* 0x000fe20000f84270 */
[----:B------:R1:W-:Y:S01]  /*fb20*/  @P2 STG.E.U16 desc[UR14][R2.64+0x30], R7 ;  /* 0x0000300702002986 */ /* 0x0003e2000c10150e */
[----:B---3--:R-:W-:-:S05]  /*fb30*/  FMUL R6, R6, UR13 ;  /* 0x0000000d06067c20 */ /* 0x008fca0008400000 */
[----:B------:R-:W-:Y:S01]  /*fb40*/  F2FP.BF16.F32.PACK_AB R6, RZ, R6 ;  /* 0x00000006ff06723e */ /* 0x000fe200000010ff */
[----:B-1----:R-:W3:Y:S03]  /*fb50*/  LDL.LU R7, [R1+0x44] ;  /* 0x0000440001077983 */ /* 0x002ee60000300800 */
[----:B------:R-:W-:Y:S02]  /*fb60*/  PRMT R10, R6, 0x7610, R10 ;  /* 0x00007610060a7816 */ /* 0x000fe4000000000a */
[----:B------:R-:W4:Y:S04]  /*fb70*/  LDL.LU R6, [R1+0x40] ;  /* 0x0000400001067983 */ /* 0x000f280000300800 */
[----:B------:R1:W-:Y:S01]  /*fb80*/  @P3 STG.E.U16 desc[UR14][R2.64+0x32], R8 ;  /* 0x0000320802003986 */ /* 0x0003e2000c10150e */
[----:B------:R-:W-:-:S02]  /*fb90*/  ISETP.GT.AND P2, PT, R0, 0x19, P1 ;  /* 0x000000190000780c */ /* 0x000fc40000f44270 */
[----:B------:R-:W-:Y:S01]  /*fba0*/  ISETP.GT.AND P5, PT, R0, 0x30, P1 ;  /* 0x000000300000780c */ /* 0x000fe20000fa4270 */
[----:B------:R-:W-:Y:S01]  /*fbb0*/  FMUL R12, R12, UR13 ;  /* 0x0000000d0c0c7c20 */ /* 0x000fe20008400000 */
        /* <DEDUP_REMOVED lines=31> */
[----:B------:R-:W-:-:S02]  /*fdb0*/  USHF.L.U32 UR6, UR18, 0x6, URZ ;  /* 0x0000000612067899 */ /* 0x000fc4000800063f */
[----:B------:R-:W-:Y:S01]  /*fdc0*/  USHF.L.U64.HI UR7, UR18, 0x6, UR19 ;  /* 0x0000000612077899 */ /* 0x000fe20008010213 */
[----:B------:R-:W-:Y:S01]  /*fdd0*/  FMUL R152, R152, UR13 ;  /* 0x0000000d98987c20 */ /* 0x000fe20008400000 */
[----:B------:R-:W-:Y:S01]  /*fde0*/  FMUL R153, R153, UR13 ;  /* 0x0000000d99997c20 */ /* 0x000fe20008400000 */
[----:B------:R-:W-:Y:S01]  /*fdf0*/  FMUL R154, R154, UR13 ;  /* 0x0000000d9a9a7c20 */ /* 0x000fe20008400000 */
[----:B------:R-:W-:Y:S01]  /*fe00*/  FMUL R155, R155, UR13 ;  /* 0x0000000d9b9b7c20 */ /* 0x000fe20008400000 */
[----:B--2---:R-:W-:-:S05]  /*fe10*/  FMUL R9, R9, UR13 ;  /* 0x0000000d09097c20 */ /* 0x004fca0008400000 */
[----:B------:R-:W-:Y:S01]  /*fe20*/  F2FP.BF16.F32.PACK_AB R9, RZ, R9 ;  /* 0x00000009ff09723e */ /* 0x000fe200000010ff */
[----:B----4-:R-:W-:-:S05]  /*fe30*/  FMUL R6, R6, UR13 ;  /* 0x0000000d06067c20 */ /* 0x010fca0008400000 */
[----:B-1----:R-:W-:Y:S02]  /*fe40*/  F2FP.BF16.F32.PACK_AB R8, RZ, R6 ;  /* 0x00000006ff08723e */ /* 0x002fe400000010ff */
[----:B------:R-:W2:Y:S04]  /*fe50*/  LDL.LU R6, [R1+0x48] ;  /* 0x0000480001067983 */ /* 0x000ea80000300800 */
[----:B------:R1:W-:Y:S04]  /*fe60*/  @P4 STG.E.U16 desc[UR14][R4.64+0x30], R9 ;  /* 0x0000300904004986 */ /* 0x0003e8000c10150e */
[----:B------:R-:W-:Y:S01]  /*fe70*/  @P2 STG.E.U16 desc[UR14][R4.64+0x32], R10 ;  /* 0x0000320a04002986 */ /* 0x000fe2000c10150e */
[C---:B------:R-:W-:Y:S01]  /*fe80*/  ISETP.GT.AND P2, PT, R0.reuse, 0x20, P0 ;  /* 0x000000200000780c */ /* 0x040fe20000744270 */
[----:B---3--:R-:W-:Y:S01]  /*fe90*/  FMUL R7, R7, UR13 ;  /* 0x0000000d07077c20 */ /* 0x008fe20008400000 */
[----:B------:R-:W-:-:S02]  /*fea0*/  ISETP.GT.AND P3, PT, R0, 0x21, P0 ;  /* 0x000000210000780c */ /* 0x000fc40000764270 */
[----:B------:R-:W-:Y:S02]  /*feb0*/  ISETP.GT.AND P4, PT, R0, 0x20, P1 ;  /* 0x000000200000780c */ /* 0x000fe40000f84270 */
[----:B------:R-:W-:-:S07]  /*fec0*/  F2FP.BF16.F32.PACK_AB R7, RZ, R7 ;  /* 0x00000007ff07723e */ /* 0x000fce00000010ff */
[----:B------:R3:W-:Y:S01]  /*fed0*/  @P2 STG.E.U16 desc[UR14][R2.64+0x40], R8 ;  /* 0x0000400802002986 */ /* 0x0007e2000c10150e */
[----:B------:R-:W-:Y:S02]  /*fee0*/  ISETP.GT.AND P2, PT, R0, 0x21, P1 ;  /* 0x000000210000780c */ /* 0x000fe40000f44270 */
[----:B-1----:R-:W-:Y:S01]  /*fef0*/  PRMT R9, R7, 0x7610, R9 ;  /* 0x0000761007097816 */ /* 0x002fe20000000009 */
[----:B------:R-:W-:-:S04]  /*ff00*/  FMUL R7, R250, UR13 ;  /* 0x0000000dfa077c20 */ /* 0x000fc80008400000 */
[----:B------:R1:W-:Y:S01]  /*ff10*/  @P3 STG.E.U16 desc[UR14][R2.64+0x42], R9 ;  /* 0x0000420902003986 */ /* 0x0003e2000c10150e */
[----:B------:R-:W-:Y:S01]  /*ff20*/  ISETP.GT.AND P3, PT, R0, 0x29, P0 ;  /* 0x000000290000780c */ /* 0x000fe20000764270 */
[----:B---3--:R-:W-:Y:S01]  /*ff30*/  FMUL R8, R249, UR13 ;  /* 0x0000000df9087c20 */ /* 0x008fe20008400000 */
[----:B------:R-:W-:-:S04]  /*ff40*/  F2FP.BF16.F32.PACK_AB R7, RZ, R7 ;  /* 0x00000007ff07723e */ /* 0x000fc800000010ff */
[----:B------:R-:W-:Y:S02]  /*ff50*/  F2FP.BF16.F32.PACK_AB R8, RZ, R8 ;  /* 0x00000008ff08723e */ /* 0x000fe400000010ff */
[----:B------:R-:W-:Y:S02]  /*ff60*/  PRMT R15, R7, 0x7610, R15 ;  /* 0x00007610070f7816 */ /* 0x000fe4000000000f */
[----:B------:R-:W-:Y:S01]  /*ff70*/  PRMT R17, R8, 0x7610, R17 ;  /* 0x0000761008117816 */ /* 0x000fe20000000011 */
[----:B------:R-:W-:Y:S01]  /*ff80*/  FMUL R7, R247, UR13 ;  /* 0x0000000df7077c20 */ /* 0x000fe20008400000 */
[----:B------:R-:W-:-:S04]  /*ff90*/  FMUL R8, R246, UR13 ;  /* 0x0000000df6087c20 */ /* 0x000fc80008400000 */
[----:B------:R-:W-:Y:S02]  /*ffa0*/  F2FP.BF16.F32.PACK_AB R7, RZ, R7 ;  /* 0x00000007ff07723e */ /* 0x000fe400000010ff */
[----:B------:R-:W-:Y:S01]  /*ffb0*/  F2FP.BF16.F32.PACK_AB R8, RZ, R8 ;  /* 0x00000008ff08723e */ /* 0x000fe200000010ff */
[----:B-1----:R-:W-:Y:S01]  /*ffc0*/  FMUL R9, R245, UR13 ;  /* 0x0000000df5097c20 */ /* 0x002fe20008400000 */
[----:B------:R-:W-:-:S04]  /*ffd0*/  F2FP.BF16.F32.PACK_AB R12, RZ, R12 ;  /* 0x0000000cff0c723e */ /* 0x000fc800000010ff */
[----:B------:R-:W-:Y:S02]  /*ffe0*/  F2FP.BF16.F32.PACK_AB R9, RZ, R9 ;  /* 0x00000009ff09723e */ /* 0x000fe400000010ff */
[----:B------:R-:W-:Y:S02]  /*fff0*/  F2FP.BF16.F32.PACK_AB R16, RZ, R16 ;  /* 0x00000010ff10723e */ /* 0x000fe400000010ff */
[----:B------:R-:W-:Y:S02]  /*10000*/  F2FP.BF16.F32.PACK_AB R18, RZ, R18 ;  /* 0x00000012ff12723e */ /* 0x000fe400000010ff */
[----:B------:R-:W-:Y:S02]  /*10010*/  F2FP.BF16.F32.PACK_AB R20, RZ, R20 ;  /* 0x00000014ff14723e */ /* 0x000fe400000010ff */
[----:B------:R-:W-:Y:S02]  /*10020*/  F2FP.BF16.F32.PACK_AB R19, RZ, R19 ;  /* 0x00000013ff13723e */ /* 0x000fe400000010ff */
[----:B------:R-:W-:-:S02]  /*10030*/  F2FP.BF16.F32.PACK_AB R21, RZ, R21 ;  /* 0x00000015ff15723e */ /* 0x000fc400000010ff */
        /* <DEDUP_REMOVED lines=25> */
[----:B------:R-:W-:Y:S01]  /*101d0*/  F2FP.BF16.F32.PACK_AB R239, RZ, R239 ;  /* 0x000000efffef723e */ /* 0x000fe200000010ff */
[----:B--2---:R-:W-:-:S05]  /*101e0*/  FMUL R6, R6, UR13 ;  /* 0x0000000d06067c20 */ /* 0x004fca0008400000 */
[----:B------:R-:W-:-:S04]  /*101f0*/  F2FP.BF16.F32.PACK_AB R6, RZ, R6 ;  /* 0x00000006ff06723e */ /* 0x000fc800000010ff */
[----:B------:R-:W-:Y:S01]  /*10200*/  PRMT R10, R6, 0x7610, R10 ;  /* 0x00007610060a7816 */ /* 0x000fe2000000000a */
[----:B------:R-:W-:-:S05]  /*10210*/  FMUL R6, R252, UR13 ;  /* 0x0000000dfc067c20 */ /* 0x000fca0008400000 */
[----:B------:R-:W-:-:S04]  /*10220*/  F2FP.BF16.F32.PACK_AB R6, RZ, R6 ;  /* 0x00000006ff06723e */ /* 0x000fc800000010ff */
[----:B------:R-:W-:Y:S01]  /*10230*/  PRMT R11, R6, 0x7610, R11 ;  /* 0x00007610060b7816 */ /* 0x000fe2000000000b */
[----:B------:R1:W-:Y:S01]  /*10240*/  @P4 STG.E.U16 desc[UR14][R4.64+0x40], R10 ;  /* 0x0000400a04004986 */ /* 0x0003e2000c10150e */
[----:B------:R-:W-:-:S03]  /*10250*/  FMUL R6, R251, UR13 ;  /* 0x0000000dfb067c20 */ /* 0x000fc60008400000 */
[----:B------:R2:W-:Y:S01]  /*10260*/  @P2 STG.E.U16 desc[UR14][R4.64+0x42], R11 ;  /* 0x0000420b04002986 */ /* 0x0005e2000c10150e */
[C---:B------:R-:W-:Y:S02]  /*10270*/  ISETP.GT.AND P2, PT, R0.reuse, 0x28, P0 ;  /* 0x000000280000780c */ /* 0x040fe40000744270 */
[----:B------:R-:W-:Y:S02]  /*10280*/  ISETP.GT.AND P4, PT, R0, 0x28, P1 ;  /* 0x000000280000780c */ /* 0x000fe40000f84270 */
[----:B------:R-:W-:-:S04]  /*10290*/  F2FP.BF16.F32.PACK_AB R6, RZ, R6 ;  /* 0x00000006ff06723e */ /* 0x000fc800000010ff */
[----:B------:R-:W-:Y:S01]  /*102a0*/  PRMT R13, R6, 0x7610, R13 ;  /* 0x00007610060d7816 */ /* 0x000fe2000000000d */
[----:B------:R-:W-:Y:S01]  /*102b0*/  @P3 STG.E.U16 desc[UR14][R2.64+0x52], R15 ;  /* 0x0000520f02003986 */ /* 0x000fe2000c10150e */
[----:B------:R-:W-:-:S03]  /*102c0*/  ISETP.GT.AND P3, PT, R0, 0x30, P0 ;  /* 0x000000300000780c */ /* 0x000fc60000764270 */
[----:B------:R3:W-:Y:S01]  /*102d0*/  @P2 STG.E.U16 desc[UR14][R2.64+0x50], R13 ;  /* 0x0000500d02002986 */ /* 0x0007e2000c10150e */
[----:B------:R-:W-:Y:S01]  /*102e0*/  ISETP.GT.AND P2, PT, R0, 0x29, P1 ;  /* 0x000000290000780c */ /* 0x000fe20000f44270 */
[----:B------:R-:W-:Y:S02]  /*102f0*/  FMUL R6, R248, UR13 ;  /* 0x0000000df8067c20 */ /* 0x000fe40008400000 */
[----:B------:R4:W-:Y:S01]  /*10300*/  @P4 STG.E.U16 desc[UR14][R4.64+0x50], R17 ;  /* 0x0000501104004986 */ /* 0x0009e2000c10150e */
[----:B------:R-:W-:Y:S02]  /*10310*/  ISETP.GT.AND P4, PT, R0, 0x31, P0 ;  /* 0x000000310000780c */ /* 0x000fe40000784270 */
[----:B------:R-:W-:Y:S01]  /*10320*/  F2FP.BF16.F32.PACK_AB R6, RZ, R6 ;  /* 0x00000006ff06723e */ /* 0x000fe200000010ff */
[----:B-1----:R-:W-:Y:S01]  /*10330*/  FMUL R10, R244, UR13 ;  /* 0x0000000df40a7c20 */ /* 0x002fe20008400000 */
[----:B--2---:R-:W-:-:S05]  /*10340*/  FMUL R11, R243, UR13 ;  /* 0x0000000df30b7c20 */ /* 0x004fca0008400000 */
[----:B------:R-:W-:Y:S01]  /*10350*/  @P2 STG.E.U16 desc[UR14][R4.64+0x52], R6 ;  /* 0x0000520604002986 */ /* 0x000fe2000c10150e */
[----:B------:R-:W-:-:S03]  /*10360*/  ISETP.GT.AND P2, PT, R0, 0x31, P1 ;  /* 0x000000310000780c */ /* 0x000fc60000f44270 */
[----:B------:R-:W-:Y:S01]  /*10370*/  @P3 STG.E.U16 desc[UR14][R2.64+0x60], R7 ;  /* 0x0000600702003986 */ /* 0x000fe2000c10150e */
[----:B------:R-:W-:-:S03]  /*10380*/  ISETP.GT.AND P3, PT, R0, 0x38, P0 ;  /* 0x000000380000780c */ /* 0x000fc60000764270 */
[----:B------:R-:W-:Y:S01]  /*10390*/  @P4 STG.E.U16 desc[UR14][R2.64+0x62], R8 ;  /* 0x0000620802004986 */ /* 0x000fe2000c10150e */
[C---:B------:R-:W-:Y:S02]  /*103a0*/  ISETP.GT.AND P4, PT, R0.reuse, 0x39, P0 ;  /* 0x000000390000780c */ /* 0x040fe40000784270 */
[----:B------:R-:W-:Y:S02]  /*103b0*/  F2FP.BF16.F32.PACK_AB R10, RZ, R10 ;  /* 0x0000000aff0a723e */ /* 0x000fe400000010ff */
[----:B------:R-:W-:Y:S01]  /*103c0*/  F2FP.BF16.F32.PACK_AB R11, RZ, R11 ;  /* 0x0000000bff0b723e */ /* 0x000fe200000010ff */
[----:B------:R-:W-:Y:S01]  /*103d0*/  @P5 STG.E.U16 desc[UR14][R4.64+0x60], R9 ;  /* 0x0000600904005986 */ /* 0x000fe2000c10150e */
[----:B------:R-:W-:-:S03]  /*103e0*/  ISETP.GT.AND P5, PT, R0, 0x38, P1 ;  /* 0x000000380000780c */ /* 0x000fc60000fa4270 */
[----:B------:R-:W-:Y:S01]  /*103f0*/  @P2 STG.E.U16 desc[UR14][R4.64+0x62], R10 ;  /* 0x0000620a04002986 */ /* 0x000fe2000c10150e */
[----:B------:R-:W-:Y:S01]  /*10400*/  ISETP.GT.AND P2, PT, R0, 0x39, P1 ;  /* 0x000000390000780c */ /* 0x000fe20000f44270 */
[----:B---3--:R-:W-:Y:S02]  /*10410*/  FMUL R13, R242, UR13 ;  /* 0x0000000df20d7c20 */ /* 0x008fe40008400000 */
[----:B------:R-:W-:Y:S01]  /*10420*/  @P3 STG.E.U16 desc[UR14][R2.64+0x70], R11 ;  /* 0x0000700b02003986 */ /* 0x000fe2000c10150e */
[C---:B------:R-:W-:Y:S01]  /*10430*/  ISETP.GT.AND P3, PT, R0.reuse, 0x40, P0 ;  /* 0x000000400000780c */ /* 0x040fe20000764270 */
[----:B------:R-:W-:Y:S02]  /*10440*/  FMUL R15, R241, UR13 ;  /* 0x0000000df10f7c20 */ /* 0x000fe40008400000 */
[----:B------:R-:W-:Y:S01]  /*10450*/  @P4 STG.E.U16 desc[UR14][R2.64+0x72], R12 ;  /* 0x0000720c02004986 */ /* 0x000fe2000c10150e */
[----:B------:R-:W-:Y:S02]  /*10460*/  ISETP.GT.AND P4, PT, R0, 0x41, P0 ;  /* 0x000000410000780c */ /* 0x000fe40000784270 */
[----:B------:R-:W-:-:S02]  /*10470*/  F2FP.BF16.F32.PACK_AB R13, RZ, R13 ;  /* 0x0000000dff0d723e */ /* 0x000fc400000010ff */
[----:B------:R-:W-:-:S03]  /*10480*/  F2FP.BF16.F32.PACK_AB R15, RZ, R15 ;  /* 0x0000000fff0f723e */ /* 0x000fc600000010ff */
[----:B------:R-:W-:Y:S01]  /*10490*/  @P5 STG.E.U16 desc[UR14][R4.64+0x70], R13 ;  /* 0x0000700d04005986 */ /* 0x000fe2000c10150e */
[----:B------:R-:W-:-:S03]  /*104a0*/  ISETP.GT.AND P5, PT, R0, 0x40, P1 ;  /* 0x000000400000780c */ /* 0x000fc60000fa4270 */
[----:B------:R-:W-:Y:S01]  /*104b0*/  @P2 STG.E.U16 desc[UR14][R4.64+0x72], R15 ;  /* 0x0000720f04002986 */ /* 0x000fe2000c10150e */
[----:B------:R-:W-:Y:S01]  /*104c0*/  ISETP.GT.AND P2, PT, R0, 0x41, P1 ;  /* 0x000000410000780c */ /* 0x000fe20000f44270 */
[----:B----4-:R-:W-:Y:S02]  /*104d0*/  FMUL R17, R240, UR13 ;  /* 0x0000000df0117c20 */ /* 0x010fe40008400000 */
[----:B------:R-:W-:Y:S01]  /*104e0*/  @P3 STG.E.U16 desc[UR14][R2.64+0x80], R16 ;  /* 0x0000801002003986 */ /* 0x000fe2000c10150e */
[----:B------:R-:W-:-:S03]  /*104f0*/  ISETP.GT.AND P3, PT, R0, 0x48, P0 ;  /* 0x000000480000780c */ /* 0x000fc60000764270 */
[----:B------:R-:W-:Y:S01]  /*10500*/  @P4 STG.E.U16 desc[UR14][R2.64+0x82], R18 ;  /* 0x0000821202004986 */ /* 0x000fe2000c10150e */
[----:B------:R-:W-:Y:S02]  /*10510*/  ISETP.GT.AND P4, PT, R0, 0x49, P0 ;  /* 0x000000490000780c */ /* 0x000fe40000784270 */
[----:B------:R-:W-:-:S05]  /*10520*/  F2FP.BF16.F32.PACK_AB R17, RZ, R17 ;  /* 0x00000011ff11723e */ /* 0x000fca00000010ff */
[----:B------:R-:W-:Y:S01]  /*10530*/  @P5 STG.E.U16 desc[UR14][R4.64+0x80], R17 ;  /* 0x0000801104005986 */ /* 0x000fe2000c10150e */
[----:B------:R-:W-:-:S03]  /*10540*/  ISETP.GT.AND P5, PT, R0, 0x48, P1 ;  /* 0x000000480000780c */ /* 0x000fc60000fa4270 */
        /* <DEDUP_REMOVED lines=43> */
[C---:B------:R-:W-:Y:S02]  /*10800*/  ISETP.GT.AND P3, PT, R0.reuse, 0x78, P0 ;  /* 0x000000780000780c */ /* 0x040fe40000764270 */
[C---:B------:R-:W-:Y:S01]  /*10810*/  ISETP.GT.AND P0, PT, R0.reuse, 0x79, P0 ;  /* 0x000000790000780c */ /* 0x040fe20000704270 */
[----:B------:R-:W-:Y:S01]  /*10820*/  @P4 STG.E.U16 desc[UR14][R2.64+0xe2], R233 ;  /* 0x0000e2e902004986 */ /* 0x000fe2000c10150e */
[C---:B------:R-:W-:Y:S02]  /*10830*/  ISETP.GT.AND P4, PT, R0.reuse, 0x78, P1 ;  /* 0x000000780000780c */ /* 0x040fe40000f84270 */
[----:B------:R-:W-:Y:S01]  /*10840*/  ISETP.GT.AND P1, PT, R0, 0x79, P1 ;  /* 0x000000790000780c */ /* 0x000fe20000f24270 */
[----:B------:R-:W-:Y:S01]  /*10850*/  @P5 STG.E.U16 desc[UR14][R4.64+0xe0], R234 ;  /* 0x0000e0ea04005986 */ /* 0x000fe2000c10150e */
[----:B------:R-:W-:-:S03]  /*10860*/  USHF.L.U32 UR10, UR6, 0x1, URZ ;  /* 0x00000001060a7899 */ /* 0x000fc6000800063f */
[----:B------:R-:W-:Y:S04]  /*10870*/  @P2 STG.E.U16 desc[UR14][R4.64+0xe2], R235 ;  /* 0x0000e2eb04002986 */ /* 0x000fe8000c10150e */
[----:B------:R-:W-:Y:S04]  /*10880*/  @P3 STG.E.U16 desc[UR14][R2.64+0xf0], R236 ;  /* 0x0000f0ec02003986 */ /* 0x000fe8000c10150e */
[----:B------:R-:W-:Y:S01]  /*10890*/  @P0 STG.E.U16 desc[UR14][R2.64+0xf2], R237 ;  /* 0x0000f2ed02000986 */ /* 0x000fe2000c10150e */
[----:B------:R-:W-:-:S03]  /*108a0*/  ISETP.GT.AND P0, PT, R14, 0x48, PT ;  /* 0x000000480e00780c */ /* 0x000fc60003f04270 */
[----:B------:R-:W-:Y:S01]  /*108b0*/  @P4 STG.E.U16 desc[UR14][R4.64+0xf0], R238 ;  /* 0x0000f0ee04004986 */ /* 0x000fe2000c10150e */
[----:B------:R-:W-:-:S03]  /*108c0*/  USHF.L.U64.HI UR6, UR6, 0x1, UR7 ;  /* 0x0000000106067899 */ /* 0x000fc60008010207 */
[----:B------:R1:W-:Y:S01]  /*108d0*/  @P1 STG.E.U16 desc[UR14][R4.64+0xf2], R239 ;  /* 0x0000f2ef04001986 */ /* 0x0003e2000c10150e */
[----:B------:R-:W-:Y:S02]  /*108e0*/  ISETP.GT.AND P1, PT, R14, 0x40, PT ;  /* 0x000000400e00780c */ /* 0x000fe40003f24270 */
[C---:B------:R-:W-:Y:S02]  /*108f0*/  ISETP.GT.AND P3, PT, R0.reuse, RZ, P0 ;  /* 0x000000ff0000720c */ /* 0x040fe40000764270 */
[C---:B------:R-:W-:Y:S02]  /*10900*/  ISETP.GT.AND P5, PT, R0.reuse, RZ, P1 ;  /* 0x000000ff0000720c */ /* 0x040fe40000fa4270 */
[----:B------:R-:W-:Y:S02]  /*10910*/  ISETP.GT.AND P4, PT, R0, 0x1, P1 ;  /* 0x000000010000780c */ /* 0x000fe40000f84270 */
[----:B-1----:R-:W-:Y:S02]  /*10920*/  IADD3 R4, P6, R2, UR10, RZ ;  /* 0x0000000a02047c10 */ /* 0x002fe4000ffde0ff */
[----:B------:R-:W-:-:S02]  /*10930*/  ISETP.GT.AND P2, PT, R0, 0x1, P0 ;  /* 0x000000010000780c */ /* 0x000fc40000744270 */
[----:B------:R-:W-:Y:S02]  /*10940*/  IADD3.X R5, R3, UR6, RZ, P6, !PT ;  /* 0x0000000603057c10 */ /* 0x000fe4000b7fe4ff */
[----:B------:R-:W-:Y:S02]  /*10950*/  IADD3 R10, P6, R4, UR9, RZ ;  /* 0x00000009040a7c10 */ /* 0x000fe4000ffde0ff */
[----:B------:R-:W-:Y:S02]  /*10960*/  F2FP.BF16.F32.PACK_AB R152, RZ, R152 ;  /* 0x00000098ff98723e */ /* 0x000fe400000010ff */
[----:B------:R-:W-:Y:S02]  /*10970*/  F2FP.BF16.F32.PACK_AB R153, RZ, R153 ;  /* 0x00000099ff99723e */ /* 0x000fe400000010ff */
[----:B------:R-:W-:Y:S02]  /*10980*/  F2FP.BF16.F32.PACK_AB R154, RZ, R154 ;  /* 0x0000009aff9a723e */ /* 0x000fe400000010ff */
[----:B------:R-:W-:Y:S01]  /*10990*/  IADD3.X R11, R5, UR8, RZ, P6, !PT ;  /* 0x00000008050b7c10 */ /* 0x000fe2000b7fe4ff */
[----:B------:R-:W-:Y:S01]  /*109a0*/  FMUL R6, R156, UR13 ;  /* 0x0000000d9c067c20 */ /* 0x000fe20008400000 */
[----:B------:R-:W-:Y:S01]  /*109b0*/  F2FP.BF16.F32.PACK_AB R155, RZ, R155 ;  /* 0x0000009bff9b723e */ /* 0x000fe200000010ff */
[----:B------:R-:W-:Y:S01]  /*109c0*/  @P5 STG.E.U16 desc[UR14][R4.64], R152 ;  /* 0x0000009804005986 */ /* 0x000fe2000c10150e */
[----:B------:R-:W-:-:S03]  /*109d0*/  FMUL R7, R157, UR13 ;  /* 0x0000000d9d077c20 */ /* 0x000fc60008400000 */
[----:B------:R-:W-:Y:S01]  /*109e0*/  @P4 STG.E.U16 desc[UR14][R4.64+0x2], R153 ;  /* 0x0000029904004986 */ /* 0x000fe2000c10150e */
[----:B------:R-:W-:-:S03]  /*109f0*/  ISETP.GT.AND P4, PT, R0, 0x9, P1 ;  /* 0x000000090000780c */ /* 0x000fc60000f84270 */
[----:B------:R-:W-:Y:S01]  /*10a00*/  @P3 STG.E.U16 desc[UR14][R10.64], R154 ;  /* 0x0000009a0a003986 */ /* 0x000fe2000c10150e */
[C---:B------:R-:W-:Y:S01]  /*10a10*/  ISETP.GT.AND P3, PT, R0.reuse, 0x8, P1 ;  /* 0x000000080000780c */ /* 0x040fe20000f64270 */
[----:B------:R-:W-:Y:S01]  /*10a20*/  IMAD.U32 R9, RZ, RZ, UR9 ;  /* 0x00000009ff097e24 */ /* 0x000fe2000f8e00ff */
[----:B------:R-:W-:Y:S01]  /*10a30*/  F2FP.BF16.F32.PACK_AB R6, RZ, R6 ;  /* 0x00000006ff06723e */ /* 0x000fe200000010ff */
[----:B------:R1:W-:Y:S01]  /*10a40*/  @P2 STG.E.U16 desc[UR14][R10.64+0x2], R155 ;  /* 0x0000029b0a002986 */ /* 0x0003e2000c10150e */
[----:B------:R-:W-:Y:S01]  /*10a50*/  ISETP.GT.AND P2, PT, R0, 0x8, P0 ;  /* 0x000000080000780c */ /* 0x000fe20000744270 */
[----:B------:R-:W-:Y:S01]  /*10a60*/  FMUL R8, R158, UR13 ;  /* 0x0000000d9e087c20 */ /* 0x000fe20008400000 */
[----:B------:R-:W-:-:S04]  /*10a70*/  F2FP.BF16.F32.PACK_AB R7, RZ, R7 ;  /* 0x00000007ff07723e */ /* 0x000fc800000010ff */
[----:B------:R-:W-:Y:S02]  /*10a80*/  F2FP.BF16.F32.PACK_AB R8, RZ, R8 ;  /* 0x00000008ff08723e */ /* 0x000fe400000010ff */
[----:B-1----:R-:W-:Y:S01]  /*10a90*/  PRMT R10, R6, 0x7610, R10 ;  /* 0x00007610060a7816 */ /* 0x002fe2000000000a */
[----:B------:R-:W-:Y:S01]  /*10aa0*/  IMAD.U32 R11, RZ, RZ, UR8 ;  /* 0x00000008ff0b7e24 */ /* 0x000fe2000f8e00ff */
[----:B------:R-:W-:Y:S02]  /*10ab0*/  IADD3 R6, P5, P6, R9, UR10, R2 ;  /* 0x0000000a09067c10 */ /* 0x000fe4000febe002 */
[----:B------:R-:W-:Y:S02]  /*10ac0*/  PRMT R9, R7, 0x7610, R9 ;  /* 0x0000761007097816 */ /* 0x000fe40000000009 */
[----:B------:R-:W-:Y:S01]  /*10ad0*/  IADD3.X R7, R11, UR6, R3, P5, P6 ;  /* 0x000000060b077c10 */ /* 0x000fe2000afec403 */
[----:B------:R-:W-:Y:S01]  /*10ae0*/  @P3 STG.E.U16 desc[UR14][R4.64+0x10], R10 ;  /* 0x0000100a04003986 */ /* 0x000fe2000c10150e */
[----:B------:R-:W-:-:S03]  /*10af0*/  ISETP.GT.AND P3, PT, R0, 0x9, P0 ;  /* 0x000000090000780c */ /* 0x000fc60000764270 */
[----:B------:R-:W-:Y:S01]  /*10b00*/  @P4 STG.E.U16 desc[UR14][R4.64+0x12], R9 ;  /* 0x0000120904004986 */ /* 0x000fe2000c10150e */
[C---:B------:R-:W-:Y:S01]  /*10b10*/  ISETP.GT.AND P4, PT, R0.reuse, 0x10, P1 ;  /* 0x000000100000780c */ /* 0x040fe20000f84270 */
[----:B------:R-:W-:Y:S01]  /*10b20*/  FMUL R159, R159, UR13 ;  /* 0x0000000d9f9f7c20 */ /* 0x000fe20008400000 */
[C---:B------:R-:W-:Y:S01]  /*10b30*/  ISETP.GT.AND P5, PT, R0.reuse, 0x11, P1 ;  /* 0x000000110000780c */ /* 0x040fe20000fa4270 */
[----:B------:R-:W-:Y:S01]  /*10b40*/  @P2 STG.E.U16 desc[UR14][R6.64+0x10], R8 ;  /* 0x0000100806002986 */ /* 0x000fe2000c10150e */
[----:B------:R-:W-:Y:S01]  /*10b50*/  ISETP.GT.AND P2, PT, R0, 0x10, P0 ;  /* 0x000000100000780c */ /* 0x000fe20000744270 */
[----:B------:R-:W-:Y:S01]  /*10b60*/  FMUL R160, R160, UR13 ;  /* 0x0000000da0a07c20 */ /* 0x000fe20008400000 */
[----:B------:R-:W-:Y:S01]  /*10b70*/  FMUL R161, R161, UR13 ;  /* 0x0000000da1a17c20 */ /* 0x000fe20008400000 */
[----:B------:R-:W-:Y:S01]  /*10b80*/  FMUL R162, R162, UR13 ;  /* 0x0000000da2a27c20 */ /* 0x000fe20008400000 */
[----:B------:R-:W-:Y:S02]  /*10b90*/  F2FP.BF16.F32.PACK_AB R159, RZ, R159 ;  /* 0x0000009fff9f723e */ /* 0x000fe400000010ff */
[----:B------:R-:W-:-:S02]  /*10ba0*/  F2FP.BF16.F32.PACK_AB R160, RZ, R160 ;  /* 0x000000a0ffa0723e */ /* 0x000fc400000010ff */
[----:B------:R-:W-:Y:S02]  /*10bb0*/  F2FP.BF16.F32.PACK_AB R161, RZ, R161 ;  /* 0x000000a1ffa1723e */ /* 0x000fe400000010ff */
[----:B------:R-:W-:Y:S01]  /*10bc0*/  F2FP.BF16.F32.PACK_AB R162, RZ, R162 ;  /* 0x000000a2ffa2723e */ /* 0x000fe200000010ff */
[----:B------:R-:W-:Y:S01]  /*10bd0*/  @P3 STG.E.U16 desc[UR14][R6.64+0x12], R159 ;  /* 0x0000129f06003986 */ /* 0x000fe2000c10150e */
[----:B------:R-:W-:-:S03]  /*10be0*/  ISETP.GT.AND P3, PT, R0, 0x11, P0 ;  /* 0x000000110000780c */ /* 0x000fc60000764270 */
[----:B------:R-:W-:Y:S01]  /*10bf0*/  @P4 STG.E.U16 desc[UR14][R4.64+0x20], R160 ;  /* 0x000020a004004986 */ /* 0x000fe2000c10150e */
[C---:B------:R-:W-:Y:S01]  /*10c00*/  ISETP.GT.AND P4, PT, R0.reuse, 0x18, P1 ;  /* 0x000000180000780c */ /* 0x040fe20000f84270 */
[----:B------:R-:W-:Y:S02]  /*10c10*/  FMUL R163, R163, UR13 ;  /* 0x0000000da3a37c20 */ /* 0x000fe40008400000 */
[----:B------:R-:W-:Y:S01]  /*10c20*/  @P5 STG.E.U16 desc[UR14][R4.64+0x22], R161 ;  /* 0x000022a104005986 */ /* 0x000fe2000c10150e */
[----:B------:R-:W-:Y:S01]  /*10c30*/  ISETP.GT.AND P5, PT, R0, 0x19, P1 ;  /* 0x000000190000780c */ /* 0x000fe20000fa4270 */
[----:B------:R-:W-:Y:S02]  /*10c40*/  FMUL R164, R164, UR13 ;  /* 0x0000000da4a47c20 */ /* 0x000fe40008400000 */
[----:B------:R-:W-:Y:S01]  /*10c50*/  @P2 STG.E.U16 desc[UR14][R6.64+0x20], R162 ;  /* 0x000020a206002986 */ /* 0x000fe2000c10150e */
[----:B------:R-:W-:Y:S01]  /*10c60*/  ISETP.GT.AND P2, PT, R0, 0x18, P0 ;  /* 0x000000180000780c */ /* 0x000fe20000744270 */
[----:B------:R-:W-:Y:S01]  /*10c70*/  FMUL R165, R165, UR13 ;  /* 0x0000000da5a57c20 */ /* 0x000fe20008400000 */
[----:B------:R-:W-:Y:S01]  /*10c80*/  FMUL R166, R166, UR13 ;  /* 0x0000000da6a67c20 */ /* 0x000fe20008400000 */
[----:B------:R-:W-:-:S02]  /*10c90*/  F2FP.BF16.F32.PACK_AB R163, RZ, R163 ;  /* 0x000000a3ffa3723e */ /* 0x000fc400000010ff */
[----:B------:R-:W-:Y:S02]  /*10ca0*/  F2FP.BF16.F32.PACK_AB R164, RZ, R164 ;  /* 0x000000a4ffa4723e */ /* 0x000fe400000010ff */
        /* <DEDUP_REMOVED lines=181> */
[C---:B------:R-:W-:Y:S02]  /*11800*/  ISETP.GT.AND P4, PT, R0.reuse, 0x71, P0 ;  /* 0x000000710000780c */ /* 0x040fe40000784270 */
[----:B------:R-:W-:Y:S01]  /*11810*/  ISETP.GT.AND P1, PT, R0, 0x79, P1 ;  /* 0x000000790000780c */ /* 0x000fe20000f24270 */
[----:B------:R-:W-:Y:S01]  /*11820*/  @P5 STG.E.U16 desc[UR14][R4.64+0xe2], R209 ;  /* 0x0000e2d104005986 */ /* 0x000fe2000c10150e */
[----:B------:R-:W-:-:S03]  /*11830*/  FMUL R211, R211, UR13 ;  /* 0x0000000dd3d37c20 */ /* 0x000fc60008400000 */
[----:B------:R-:W-:Y:S01]  /*11840*/  @P2 STG.E.U16 desc[UR14][R6.64+0xe0], R210 ;  /* 0x0000e0d206002986 */ /* 0x000fe2000c10150e */
[----:B------:R-:W-:Y:S01]  /*11850*/  ISETP.GT.AND P2, PT, R0, 0x78, P0 ;  /* 0x000000780000780c */ /* 0x000fe20000744270 */
[----:B------:R-:W-:Y:S01]  /*11860*/  FMUL R212, R212, UR13 ;  /* 0x0000000dd4d47c20 */ /* 0x000fe20008400000 */
[----:B------:R-:W-:Y:S01]  /*11870*/  FMUL R213, R213, UR13 ;  /* 0x0000000dd5d57c20 */ /* 0x000fe20008400000 */
[----:B------:R-:W-:Y:S02]  /*11880*/  F2FP.BF16.F32.PACK_AB R211, RZ, R211 ;  /* 0x000000d3ffd3723e */ /* 0x000fe400000010ff */
[----:B------:R-:W-:Y:S01]  /*11890*/  ISETP.GT.AND P0, PT, R0, 0x79, P0 ;  /* 0x000000790000780c */ /* 0x000fe20000704270 */
[----:B------:R-:W-:Y:S01]  /*118a0*/  FMUL R214, R214, UR13 ;  /* 0x0000000dd6d67c20 */ /* 0x000fe20008400000 */
[----:B------:R-:W-:Y:S02]  /*118b0*/  F2FP.BF16.F32.PACK_AB R212, RZ, R212 ;  /* 0x000000d4ffd4723e */ /* 0x000fe400000010ff */
[----:B------:R-:W-:Y:S01]  /*118c0*/  F2FP.BF16.F32.PACK_AB R213, RZ, R213 ;  /* 0x000000d5ffd5723e */ /* 0x000fe200000010ff */
[----:B------:R-:W-:Y:S01]  /*118d0*/  @P4 STG.E.U16 desc[UR14][R6.64+0xe2], R211 ;  /* 0x0000e2d306004986 */ /* 0x000fe2000c10150e */
[----:B------:R-:W-:Y:S01]  /*118e0*/  F2FP.BF16.F32.PACK_AB R214, RZ, R214 ;  /* 0x000000d6ffd6723e */ /* 0x000fe200000010ff */
[----:B------:R-:W-:-:S02]  /*118f0*/  USHF.L.U32 UR7, UR18, 0x8, URZ ;  /* 0x0000000812077899 */ /* 0x000fc4000800063f */
[----:B------:R-:W-:Y:S04]  /*11900*/  @P3 STG.E.U16 desc[UR14][R4.64+0xf0], R212 ;  /* 0x0000f0d404003986 */ /* 0x000fe8000c10150e */
[----:B------:R1:W-:Y:S01]  /*11910*/  @P1 STG.E.U16 desc[UR14][R4.64+0xf2], R213 ;  /* 0x0000f2d504001986 */ /* 0x0003e2000c10150e */
[----:B------:R-:W-:Y:S01]  /*11920*/  FMUL R215, R215, UR13 ;  /* 0x0000000dd7d77c20 */ /* 0x000fe20008400000 */
[----:B------:R-:W-:Y:S01]  /*11930*/  USHF.L.U64.HI UR6, UR18, 0x8, UR19 ;  /* 0x0000000812067899 */ /* 0x000fe20008010213 */
[----:B-1----:R-:W-:Y:S01]  /*11940*/  @P2 MOV R4, R6 ;  /* 0x0000000600042202 */ /* 0x002fe20000000f00 */
[----:B------:R-:W-:Y:S02]  /*11950*/  @P2 IMAD.MOV.U32 R5, RZ, RZ, R7 ;  /* 0x000000ffff052224 */ /* 0x000fe400078e0007 */
[----:B------:R-:W-:-:S03]  /*11960*/  F2FP.BF16.F32.PACK_AB R215, RZ, R215 ;  /* 0x000000d7ffd7723e */ /* 0x000fc600000010ff */
[----:B------:R1:W-:Y:S01]  /*11970*/  @P2 STG.E.U16 desc[UR14][R4.64+0xf0], R214 ;  /* 0x0000f0d604002986 */ /* 0x0003e2000c10150e */
[C---:B------:R-:W-:Y:S01]  /*11980*/  ISETP.GT.AND P3, PT, R14.reuse, 0x80, PT ;  /* 0x000000800e00780c */ /* 0x040fe20003f64270 */
[----:B------:R-:W-:Y:S01]  /*11990*/  IMAD.U32 R9, RZ, RZ, UR6 ;  /* 0x00000006ff097e24 */ /* 0x000fe2000f8e00ff */
[----:B------:R-:W-:Y:S01]  /*119a0*/  ISETP.GT.AND P1, PT, R14, 0x88, PT ;  /* 0x000000880e00780c */ /* 0x000fe20003f24270 */
[----:B-1----:R-:W-:Y:S02]  /*119b0*/  @P0 IMAD.MOV.U32 R5, RZ, RZ, R7 ;  /* 0x000000ffff050224 */ /* 0x002fe400078e0007 */
[----:B------:R-:W-:Y:S02]  /*119c0*/  IMAD.U32 R7, RZ, RZ, UR7 ;  /* 0x00000007ff077e24 */ /* 0x000fe4000f8e00ff */
[----:B------:R-:W-:-:S03]  /*119d0*/  @P0 IMAD.MOV.U32 R4, RZ, RZ, R6 ;  /* 0x000000ffff040224 */ /* 0x000fc600078e0006 */
[----:B------:R-:W-:Y:S02]  /*119e0*/  IADD3 R6, P5, P6, R2, UR9, R7 ;  /* 0x0000000902067c10 */ /* 0x000fe4000febe007 */
[----:B------:R1:W-:Y:S01]  /*119f0*/  @P0 STG.E.U16 desc[UR14][R4.64+0xf2], R215 ;  /* 0x0000f2d704000986 */ /* 0x0003e2000c10150e */
[C---:B------:R-:W-:Y:S02]  /*11a00*/  ISETP.GT.AND P0, PT, R0.reuse, RZ, P3 ;  /* 0x000000ff0000720c */ /* 0x040fe40001f04270 */
[----:B------:R-:W-:Y:S02]  /*11a10*/  ISETP.GT.AND P2, PT, R0, 0x1, P3 ;  /* 0x000000010000780c */ /* 0x000fe40001f44270 */
[----:B------:R-:W-:Y:S01]  /*11a20*/  IADD3.X R7, R3, UR8, R9, P5, P6 ;  /* 0x0000000803077c10 */ /* 0x000fe2000afec409 */
[----:B------:R-:W-:Y:S01]  /*11a30*/  FMUL R88, R88, UR13 ;  /* 0x0000000d58587c20 */ /* 0x000fe20008400000 */
[----:B------:R-:W-:Y:S01]  /*11a40*/  ISETP.GT.AND P5, PT, R0, RZ, P1 ;  /* 0x000000ff0000720c */ /* 0x000fe20000fa4270 */
[----:B------:R-:W-:Y:S01]  /*11a50*/  FMUL R89, R89, UR13 ;  /* 0x0000000d59597c20 */ /* 0x000fe20008400000 */
[----:B-1----:R-:W-:Y:S01]  /*11a60*/  IADD3 R4, P4, R2, UR7, RZ ;  /* 0x0000000702047c10 */ /* 0x002fe2000ff9e0ff */
[----:B------:R-:W-:-:S03]  /*11a70*/  FMUL R90, R90, UR13 ;  /* 0x0000000d5a5a7c20 */ /* 0x000fc60008400000 */
[----:B------:R-:W-:Y:S02]  /*11a80*/  IADD3.X R5, R3, UR6, RZ, P4, !PT ;  /* 0x0000000603057c10 */ /* 0x000fe4000a7fe4ff */
[----:B------:R-:W-:Y:S02]  /*11a90*/  IADD3 R8, P4, R4, UR9, RZ ;  /* 0x0000000904087c10 */ /* 0x000fe4000ff9e0ff */
[----:B------:R-:W-:Y:S02]  /*11aa0*/  F2FP.BF16.F32.PACK_AB R88, RZ, R88 ;  /* 0x00000058ff58723e */ /* 0x000fe400000010ff */
[----:B------:R-:W-:Y:S02]  /*11ab0*/  F2FP.BF16.F32.PACK_AB R89, RZ, R89 ;  /* 0x00000059ff59723e */ /* 0x000fe400000010ff */
[----:B------:R-:W-:Y:S02]  /*11ac0*/  F2FP.BF16.F32.PACK_AB R90, RZ, R90 ;  /* 0x0000005aff5a723e */ /* 0x000fe400000010ff */
[----:B------:R-:W-:Y:S01]  /*11ad0*/  IADD3.X R9, R5, UR8, RZ, P4, !PT ;  /* 0x0000000805097c10 */ /* 0x000fe2000a7fe4ff */
[----:B------:R-:W-:Y:S01]  /*11ae0*/  @P0 STG.E.U16 desc[UR14][R4.64], R88 ;  /* 0x0000005804000986 */ /* 0x000fe2000c10150e */
[----:B------:R-:W-:-:S02]  /*11af0*/  ISETP.GT.AND P0, PT, R0, 0x1, P1 ;  /* 0x000000010000780c */ /* 0x000fc40000f04270 */
[C---:B------:R-:W-:Y:S01]  /*11b00*/  ISETP.GT.AND P4, PT, R0.reuse, 0x9, P3 ;  /* 0x000000090000780c */ /* 0x040fe20001f84270 */
[----:B------:R-:W-:Y:S01]  /*11b10*/  @P2 STG.E.U16 desc[UR14][R4.64+0x2], R89 ;  /* 0x0000025904002986 */ /* 0x000fe2000c10150e */
[C---:B------:R-:W-:Y:S01]  /*11b20*/  ISETP.GT.AND P2, PT, R0.reuse, 0x8, P3 ;  /* 0x000000080000780c */ /* 0x040fe20001f44270 */
[----:B------:R-:W-:Y:S02]  /*11b30*/  FMUL R91, R91, UR13 ;  /* 0x0000000d5b5b7c20 */ /* 0x000fe40008400000 */
[----:B------:R-:W-:Y:S01]  /*11b40*/  @P5 STG.E.U16 desc[UR14][R8.64], R90 ;  /* 0x0000005a08005986 */ /* 0x000fe2000c10150e */
[----:B------:R-:W-:Y:S01]  /*11b50*/  ISETP.GT.AND P5, PT, R0, 0x8, P1 ;  /* 0x000000080000780c */ /* 0x000fe20000fa4270 */
[----:B------:R-:W-:Y:S01]  /*11b60*/  FMUL R92, R92, UR13 ;  /* 0x0000000d5c5c7c20 */ /* 0x000fe20008400000 */
[----:B------:R-:W-:Y:S01]  /*11b70*/  FMUL R93, R93, UR13 ;  /* 0x0000000d5d5d7c20 */ /* 0x000fe20008400000 */
[----:B------:R-:W-:Y:S01]  /*11b80*/  FMUL R94, R94, UR13 ;  /* 0x0000000d5e5e7c20 */ /* 0x000fe20008400000 */
[----:B------:R-:W-:-:S02]  /*11b90*/  F2FP.BF16.F32.PACK_AB R91, RZ, R91 ;  /* 0x0000005bff5b723e */ /* 0x000fc400000010ff */
[----:B------:R-:W-:Y:S02]  /*11ba0*/  F2FP.BF16.F32.PACK_AB R92, RZ, R92 ;  /* 0x0000005cff5c723e */ /* 0x000fe400000010ff */
[----:B------:R-:W-:Y:S02]  /*11bb0*/  F2FP.BF16.F32.PACK_AB R93, RZ, R93 ;  /* 0x0000005dff5d723e */ /* 0x000fe400000010ff */
[----:B------:R-:W-:Y:S01]  /*11bc0*/  F2FP.BF16.F32.PACK_AB R94, RZ, R94 ;  /* 0x0000005eff5e723e */ /* 0x000fe200000010ff */
[----:B------:R1:W-:Y:S01]  /*11bd0*/  @P0 STG.E.U16 desc[UR14][R8.64+0x2], R91 ;  /* 0x0000025b08000986 */ /* 0x0003e2000c10150e */
[----:B------:R-:W-:-:S03]  /*11be0*/  ISETP.GT.AND P0, PT, R0, 0x9, P1 ;  /* 0x000000090000780c */ /* 0x000fc60000f04270 */
[----:B------:R-:W-:Y:S01]  /*11bf0*/  @P2 STG.E.U16 desc[UR14][R4.64+0x10], R92 ;  /* 0x0000105c04002986 */ /* 0x000fe2000c10150e */
[----:B------:R-:W-:-:S03]  /*11c00*/  ISETP.GT.AND P2, PT, R0, 0x10, P3 ;  /* 0x000000100000780c */ /* 0x000fc60001f44270 */
        /* <DEDUP_REMOVED lines=140> */
[----:B------:R-:W-:Y:S04]  /*124d0*/  @P0 STG.E.U16 desc[UR14][R6.64+0x92], R127 ;  /* 0x0000927f06000986 */ /* 0x000fe8000c10150e */
[----:B------:R-:W-:Y:S01]  /*124e0*/  @P2 STG.E.U16 desc[UR14][R4.64+0xa0], R128 ;  /* 0x0000a08004002986 */ /* 0x000fe2000c10150e */
[----:B------:R-:W-:-:S03]  /*124f0*/  ISETP.GT.AND P2, PT, R0, 0x51, P1 ;  /* 0x000000510000780c */ /* 0x000fc60000f44270 */
[----:B------:R-:W-:Y:S01]  /*12500*/  @P4 STG.E.U16 desc[UR14][R4.64+0xa2], R129 ;  /* 0x0000a28104004986 */ /* 0x000fe2000c10150e */
[----:B------:R-:W-:-:S03]  /*12510*/  FMUL R131, R131, UR13 ;  /* 0x0000000d83837c20 */ /* 0x000fc60008400000 */
[----:B------:R-:W-:Y:S01]  /*12520*/  @P5 STG.E.U16 desc[UR14][R6.64+0xa0], R130 ;  /* 0x0000a08206005986 */ /* 0x000fe2000c10150e */
[----:B------:R-:W-:Y:S01]  /*12530*/  ISETP.GT.AND P5, PT, R0, 0x59, P3 ;  /* 0x000000590000780c */ /* 0x000fe20001fa4270 */
[----:B------:R-:W-:Y:S01]  /*12540*/  FMUL R133, R133, UR13 ;  /* 0x0000000d85857c20 */ /* 0x000fe20008400000 */
[----:B------:R-:W-:-:S04]  /*12550*/  F2FP.BF16.F32.PACK_AB R131, RZ, R131 ;  /* 0x00000083ff83723e */ /* 0x000fc800000010ff */
[----:B------:R-:W-:Y:S01]  /*12560*/  F2FP.BF16.F32.PACK_AB R133, RZ, R133 ;  /* 0x00000085ff85723e */ /* 0x000fe200000010ff */
[----:B------:R-:W-:Y:S01]  /*12570*/  @P2 STG.E.U16 desc[UR14][R6.64+0xa2], R131 ;  /* 0x0000a28306002986 */ /* 0x000fe2000c10150e */
[C---:B------:R-:W-:Y:S02]  /*12580*/  ISETP.GT.AND P4, PT, R0.reuse, 0x58, P3 ;  /* 0x000000580000780c */ /* 0x040fe40001f84270 */
[----:B------:R-:W-:Y:S01]  /*12590*/  ISETP.GT.AND P0, PT, R0, 0x58, P1 ;  /* 0x000000580000780c */ /* 0x000fe20000f04270 */
[----:B------:R-:W-:Y:S01]  /*125a0*/  FMUL R132, R132, UR13 ;  /* 0x0000000d84847c20 */ /* 0x000fe20008400000 */
[C---:B------:R-:W-:Y:S01]  /*125b0*/  ISETP.GT.AND P2, PT, R0.reuse, 0x59, P1 ;  /* 0x000000590000780c */ /* 0x040fe20000f44270 */
[----:B------:R-:W-:Y:S01]  /*125c0*/  @P5 STG.E.U16 desc[UR14][R4.64+0xb2], R133 ;  /* 0x0000b28504005986 */ /* 0x000fe2000c10150e */
[----:B------:R-:W-:Y:S01]  /*125d0*/  ISETP.GT.AND P5, PT, R0, 0x60, P3 ;  /* 0x000000600000780c */ /* 0x000fe20001fa4270 */
[----:B------:R-:W-:Y:S01]  /*125e0*/  FMUL R134, R134, UR13 ;  /* 0x0000000d86867c20 */ /* 0x000fe20008400000 */
        /* <DEDUP_REMOVED lines=8> */
[----:B------:R-:W-:Y:S01]  /*12670*/  @P4 STG.E.U16 desc[UR14][R4.64+0xb0], R132 ;  /* 0x0000b08404004986 */ /* 0x000fe2000c10150e */
[----:B------:R-:W-:-:S03]  /*12680*/  F2FP.BF16.F32.PACK_AB R137, RZ, R137 ;  /* 0x00000089ff89723e */ /* 0x000fc600000010ff */
[----:B------:R-:W-:Y:S01]  /*12690*/  @P0 STG.E.U16 desc[UR14][R6.64+0xb0], R134 ;  /* 0x0000b08606000986 */ /* 0x000fe2000c10150e */
[----:B------:R-:W-:-:S03]  /*126a0*/  ISETP.GT.AND P4, PT, R0, 0x60, P1 ;  /* 0x000000600000780c */ /* 0x000fc60000f84270 */
[----:B------:R-:W-:Y:S01]  /*126b0*/  @P2 STG.E.U16 desc[UR14][R6.64+0xb2], R135 ;  /* 0x0000b28706002986 */ /* 0x000fe2000c10150e */
[----:B------:R-:W-:-:S03]  /*126c0*/  FMUL R138, R138, UR13 ;  /* 0x0000000d8a8a7c20 */ /* 0x000fc60008400000 */
[----:B------:R-:W-:Y:S01]  /*126d0*/  @P5 STG.E.U16 desc[UR14][R4.64+0xc0], R136 ;  /* 0x0000c08804005986 */ /* 0x000fe2000c10150e */
[----:B------:R-:W-:-:S03]  /*126e0*/  ISETP.GT.AND P5, PT, R0, 0x61, P1 ;  /* 0x000000610000780c */ /* 0x000fc60000fa4270 */
[----:B------:R-:W-:Y:S01]  /*126f0*/  @P6 STG.E.U16 desc[UR14][R4.64+0xc2], R137 ;  /* 0x0000c28904006986 */ /* 0x000fe2000c10150e */
[----:B------:R-:W-:Y:S01]  /*12700*/  ISETP.GT.AND P6, PT, R0, 0x68, P3 ;  /* 0x000000680000780c */ /* 0x000fe20001fc4270 */
[----:B------:R-:W-:Y:S01]  /*12710*/  FMUL R139, R139, UR13 ;  /* 0x0000000d8b8b7c20 */ /* 0x000fe20008400000 */
[----:B------:R-:W-:Y:S01]  /*12720*/  FMUL R140, R140, UR13 ;  /* 0x0000000d8c8c7c20 */ /* 0x000fe20008400000 */
[----:B------:R-:W-:-:S03]  /*12730*/  F2FP.BF16.F32.PACK_AB R138, RZ, R138 ;  /* 0x0000008aff8a723e */ /* 0x000fc600000010ff */
        /* <DEDUP_REMOVED lines=11> */
[----:B------:R-:W-:-:S03]  /*127f0*/  F2FP.BF16.F32.PACK_AB R141, RZ, R141 ;  /* 0x0000008dff8d723e */ /* 0x000fc600000010ff */
[----:B------:R-:W-:Y:S02]  /*12800*/  F2FP.BF16.F32.PACK_AB R142, RZ, R142 ;  /* 0x0000008eff8e723e */ /* 0x000fe400000010ff */
[----:B------:R-:W-:Y:S01]  /*12810*/  F2FP.BF16.F32.PACK_AB R143, RZ, R143 ;  /* 0x0000008fff8f723e */ /* 0x000fe200000010ff */
[----:B------:R-:W-:Y:S04]  /*12820*/  @P4 STG.E.U16 desc[UR14][R4.64+0xd2], R141 ;  /* 0x0000d28d04004986 */ /* 0x000fe8000c10150e */
[----:B------:R-:W-:Y:S01]  /*12830*/  @P5 STG.E.U16 desc[UR14][R6.64+0xd0], R142 ;  /* 0x0000d08e06005986 */ /* 0x000fe2000c10150e */
[----:B------:R-:W-:-:S03]  /*12840*/  ISETP.GT.AND P5, PT, R0, 0x70, P3 ;  /* 0x000000700000780c */ /* 0x000fc60001fa4270 */
[----:B------:R-:W-:Y:S01]  /*12850*/  @P6 STG.E.U16 desc[UR14][R6.64+0xd2], R143 ;  /* 0x0000d28f06006986 */ /* 0x000fe2000c10150e */
[----:B------:R-:W-:Y:S01]  /*12860*/  ISETP.GT.AND P6, PT, R0, 0x71, P3 ;  /* 0x000000710000780c */ /* 0x000fe20001fc4270 */
[----:B------:R-:W-:Y:S01]  /*12870*/  FMUL R144, R144, UR13 ;  /* 0x0000000d90907c20 */ /* 0x000fe20008400000 */
[----:B------:R-:W-:Y:S01]  /*12880*/  FMUL R145, R145, UR13 ;  /* 0x0000000d91917c20 */ /* 0x000fe20008400000 */
[----:B------:R-:W-:-:S03]  /*12890*/  ISETP.GT.AND P4, PT, R0, 0x70, P1 ;  /* 0x000000700000780c */ /* 0x000fc60000f84270 */
[----:B------:R-:W-:Y:S02]  /*128a0*/  F2FP.BF16.F32.PACK_AB R144, RZ, R144 ;  /* 0x00000090ff90723e */ /* 0x000fe400000010ff */
[----:B------:R-:W-:Y:S01]  /*128b0*/  F2FP.BF16.F32.PACK_AB R145, RZ, R145 ;  /* 0x00000091ff91723e */ /* 0x000fe200000010ff */
[----:B------:R-:W-:Y:S02]  /*128c0*/  FMUL R146, R146, UR13 ;  /* 0x0000000d92927c20 */ /* 0x000fe40008400000 */
[----:B------:R-:W-:Y:S01]  /*128d0*/  @P5 STG.E.U16 desc[UR14][R4.64+0xe0], R144 ;  /* 0x0000e09004005986 */ /* 0x000fe2000c10150e */
[----:B------:R-:W-:-:S03]  /*128e0*/  ISETP.GT.AND P5, PT, R0, 0x71, P1 ;  /* 0x000000710000780c */ /* 0x000fc60000fa4270 */
[----:B------:R-:W-:Y:S01]  /*128f0*/  @P6 STG.E.U16 desc[UR14][R4.64+0xe2], R145 ;  /* 0x0000e29104006986 */ /* 0x000fe2000c10150e */
[C---:B------:R-:W-:Y:S02]  /*12900*/  ISETP.GT.AND P6, PT, R0.reuse, 0x78, P3 ;  /* 0x000000780000780c */ /* 0x040fe40001fc4270 */
[----:B------:R-:W-:Y:S01]  /*12910*/  ISETP.GT.AND P3, PT, R0, 0x79, P3 ;  /* 0x000000790000780c */ /* 0x000fe20001f64270 */
[----:B------:R-:W-:Y:S01]  /*12920*/  FMUL R147, R147, UR13 ;  /* 0x0000000d93937c20 */ /* 0x000fe20008400000 */
[----:B------:R-:W-:Y:S01]  /*12930*/  F2FP.BF16.F32.PACK_AB R146, RZ, R146 ;  /* 0x00000092ff92723e */ /* 0x000fe200000010ff */
[----:B------:R-:W-:Y:S01]  /*12940*/  FMUL R149, R149, UR13 ;  /* 0x0000000d95957c20 */ /* 0x000fe20008400000 */
[----:B------:R-:W-:Y:S02]  /*12950*/  FMUL R148, R148, UR13 ;  /* 0x0000000d94947c20 */ /* 0x000fe40008400000 */
[----:B------:R-:W-:Y:S01]  /*12960*/  F2FP.BF16.F32.PACK_AB R147, RZ, R147 ;  /* 0x00000093ff93723e */ /* 0x000fe200000010ff */
[----:B------:R-:W-:Y:S01]  /*12970*/  @P4 STG.E.U16 desc[UR14][R6.64+0xe0], R146 ;  /* 0x0000e09206004986 */ /* 0x000fe2000c10150e */
[----:B------:R-:W-:-:S02]  /*12980*/  ISETP.GT.AND P4, PT, R0, 0x78, P1 ;  /* 0x000000780000780c */ /* 0x000fc40000f84270 */
[----:B------:R-:W-:Y:S02]  /*12990*/  F2FP.BF16.F32.PACK_AB R149, RZ, R149 ;  /* 0x00000095ff95723e */ /* 0x000fe400000010ff */
[----:B------:R-:W-:Y:S01]  /*129a0*/  ISETP.GT.AND P2, PT, R14, 0xc0, PT ;  /* 0x000000c00e00780c */ /* 0x000fe20003f44270 */
[----:B------:R-:W-:Y:S01]  /*129b0*/  @P5 STG.E.U16 desc[UR14][R6.64+0xe2], R147 ;  /* 0x0000e29306005986 */ /* 0x000fe2000c10150e */
[C---:B------:R-:W-:Y:S01]  /*129c0*/  ISETP.GT.AND P1, PT, R0.reuse, 0x79, P1 ;  /* 0x000000790000780c */ /* 0x040fe20000f24270 */
[----:B-1----:R-:W-:Y:S01]  /*129d0*/  IMAD.U32 R9, RZ, RZ, UR18 ;  /* 0x00000012ff097e24 */ /* 0x002fe2000f8e00ff */
[----:B------:R-:W-:Y:S01]  /*129e0*/  F2FP.BF16.F32.PACK_AB R148, RZ, R148 ;  /* 0x00000094ff94723e */ /* 0x000fe200000010ff */
[----:B------:R-:W-:Y:S01]  /*129f0*/  @P3 STG.E.U16 desc[UR14][R4.64+0xf2], R149 ;  /* 0x0000f29504003986 */ /* 0x000fe2000c10150e */
[----:B------:R-:W-:Y:S01]  /*12a00*/  ISETP.GT.AND P3, PT, R0, RZ, P2 ;  /* 0x000000ff0000720c */ /* 0x000fe20001764270 */
[----:B------:R-:W-:Y:S01]  /*12a10*/  FMUL R150, R150, UR13 ;  /* 0x0000000d96967c20 */ /* 0x000fe20008400000 */
[----:B------:R-:W-:Y:S01]  /*12a20*/  FMUL R151, R151, UR13 ;  /* 0x0000000d97977c20 */ /* 0x000fe20008400000 */
[----:B------:R-:W-:Y:S01]  /*12a30*/  UIMAD UR6, UR19, 0x180, URZ ;  /* 0x00000180130678a4 */ /* 0x000fe2000f8e023f */
[----:B------:R-:W-:Y:S01]  /*12a40*/  FMUL R24, R24, UR13 ;  /* 0x0000000d18187c20 */ /* 0x000fe20008400000 */
[----:B------:R-:W-:Y:S01]  /*12a50*/  IMAD.WIDE.U32 R2, R9, 0x180, R2 ;  /* 0x0000018009027825 */ /* 0x000fe200078e0002 */
[----:B------:R1:W-:Y:S01]  /*12a60*/  @P6 STG.E.U16 desc[UR14][R4.64+0xf0], R148 ;  /* 0x0000f09404006986 */ /* 0x0003e2000c10150e */
[----:B------:R-:W-:-:S02]  /*12a70*/  F2FP.BF16.F32.PACK_AB R150, RZ, R150 ;  /* 0x00000096ff96723e */ /* 0x000fc400000010ff */
[----:B------:R-:W-:Y:S01]  /*12a80*/  F2FP.BF16.F32.PACK_AB R151, RZ, R151 ;  /* 0x00000097ff97723e */ /* 0x000fe200000010ff */
[----:B------:R-:W-:Y:S01]  /*12a90*/  VIADD R3, R3, UR6 ;  /* 0x0000000603037c36 */ /* 0x000fe20008000000 */
[----:B------:R-:W-:Y:S02]  /*12aa0*/  ISETP.GT.AND P5, PT, R0, 0x1, P2 ;  /* 0x000000010000780c */ /* 0x000fe400017a4270 */
[----:B------:R-:W-:Y:S01]  /*12ab0*/  F2FP.BF16.F32.PACK_AB R24, RZ, R24 ;  /* 0x00000018ff18723e */ /* 0x000fe200000010ff */
[----:B------:R-:W-:Y:S01]  /*12ac0*/  FMUL R25, R25, UR13 ;  /* 0x0000000d19197c20 */ /* 0x000fe20008400000 */
[----:B-1----:R-:W-:Y:S02]  /*12ad0*/  @P4 IMAD.MOV.U32 R4, RZ, RZ, R6 ;  /* 0x000000ffff044224 */ /* 0x002fe400078e0006 */
[----:B------:R-:W-:Y:S01]  /*12ae0*/  @P4 IMAD.MOV.U32 R5, RZ, RZ, R7 ;  /* 0x000000ffff054224 */ /* 0x000fe200078e0007 */
[----:B------:R-:W-:-:S04]  /*12af0*/  ISETP.GT.AND P0, PT, R14, 0xc8, PT ;  /* 0x000000c80e00780c */ /* 0x000fc80003f04270 */
[----:B------:R1:W-:Y:S01]  /*12b00*/  @P4 STG.E.U16 desc[UR14][R4.64+0xf0], R150 ;  /* 0x0000f09604004986 */ /* 0x0003e2000c10150e */
[----:B------:R-:W-:-:S03]  /*12b10*/  F2FP.BF16.F32.PACK_AB R25, RZ, R25 ;  /* 0x00000019ff19723e */ /* 0x000fc600000010ff */
[----:B------:R2:W-:Y:S04]  /*12b20*/  @P1 STG.E.U16 desc[UR14][R6.64+0xf2], R151 ;  /* 0x0000f29706001986 */ /* 0x0005e8000c10150e */
[----:B------:R-:W-:Y:S01]  /*12b30*/  @P3 STG.E.U16 desc[UR14][R2.64], R24 ;  /* 0x0000001802003986 */ /* 0x000fe2000c10150e */
[----:B------:R-:W-:Y:S01]  /*12b40*/  ISETP.GT.AND P3, PT, R0, RZ, P0 ;  /* 0x000000ff0000720c */ /* 0x000fe20000764270 */
[----:B------:R-:W-:Y:S01]  /*12b50*/  FMUL R26, R26, UR13 ;  /* 0x0000000d1a1a7c20 */ /* 0x000fe20008400000 */
[----:B-1----:R-:W-:Y:S01]  /*12b60*/  IADD3 R4, P1, R2, UR9, RZ ;  /* 0x0000000902047c10 */ /* 0x002fe2000ff3e0ff */
[----:B------:R-:W-:Y:S01]  /*12b70*/  @P5 STG.E.U16 desc[UR14][R2.64+0x2], R25 ;  /* 0x0000021902005986 */ /* 0x000fe2000c10150e */
[C---:B------:R-:W-:Y:S02]  /*12b80*/  ISETP.GT.AND P6, PT, R0.reuse, 0x1, P0 ;  /* 0x000000010000780c */ /* 0x040fe400007c4270 */
[----:B------:R-:W-:Y:S01]  /*12b90*/  ISETP.GT.AND P5, PT, R0, 0x8, P2 ;  /* 0x000000080000780c */ /* 0x000fe200017a4270 */
[----:B------:R-:W-:Y:S01]  /*12ba0*/  FMUL R27, R27, UR13 ;  /* 0x0000000d1b1b7c20 */ /* 0x000fe20008400000 */
[----:B------:R-:W-:-:S02]  /*12bb0*/  F2FP.BF16.F32.PACK_AB R26, RZ, R26 ;  /* 0x0000001aff1a723e */ /* 0x000fc400000010ff */
[----:B------:R-:W-:Y:S02]  /*12bc0*/  IADD3.X R5, R3, UR8, RZ, P1, !PT ;  /* 0x0000000803057c10 */ /* 0x000fe40008ffe4ff */
[----:B------:R-:W-:Y:S01]  /*12bd0*/  ISETP.GT.AND P4, PT, R0, 0x9, P2 ;  /* 0x000000090000780c */ /* 0x000fe20001784270 */
[----:B------:R-:W-:Y:S01]  /*12be0*/  FMUL R28, R28, UR13 ;  /* 0x0000000d1c1c7c20 */ /* 0x000fe20008400000 */
[----:B------:R-:W-:Y:S01]  /*12bf0*/  FMUL R29, R29, UR13 ;  /* 0x0000000d1d1d7c20 */ /* 0x000fe20008400000 */
[----:B------:R-:W-:Y:S01]  /*12c00*/  @P3 STG.E.U16 desc[UR14][R4.64], R26 ;  /* 0x0000001a04003986 */ /* 0x000fe2000c10150e */
[----:B------:R-:W-:Y:S02]  /*12c10*/  F2FP.BF16.F32.PACK_AB R27, RZ, R27 ;  /* 0x0000001bff1b723e */ /* 0x000fe400000010ff */
[----:B------:R-:W-:Y:S02]  /*12c20*/  ISETP.GT.AND P3, PT, R0, 0x8, P0 ;  /* 0x000000080000780c */ /* 0x000fe40000764270 */
[----:B------:R-:W-:Y:S01]  /*12c30*/  F2FP.BF16.F32.PACK_AB R28, RZ, R28 ;  /* 0x0000001cff1c723e */ /* 0x000fe200000010ff */
[----:B------:R-:W-:Y:S01]  /*12c40*/  FMUL R30, R30, UR13 ;  /* 0x0000000d1e1e7c20 */ /* 0x000fe20008400000 */
[----:B------:R-:W-:Y:S01]  /*12c50*/  F2FP.BF16.F32.PACK_AB R29, RZ, R29 ;  /* 0x0000001dff1d723e */ /* 0x000fe200000010ff */
[----:B------:R-:W-:Y:S01]  /*12c60*/  @P6 STG.E.U16 desc[UR14][R4.64+0x2], R27 ;  /* 0x0000021b04006986 */ /* 0x000fe2000c10150e */
[----:B------:R-:W-:-:S03]  /*12c70*/  ISETP.GT.AND P6, PT, R0, 0x9, P0 ;  /* 0x000000090000780c */ /* 0x000fc600007c4270 */
[----:B------:R-:W-:Y:S01]  /*12c80*/  @P5 STG.E.U16 desc[UR14][R2.64+0x10], R28 ;  /* 0x0000101c02005986 */ /* 0x000fe2000c10150e */
[C---:B------:R-:W-:Y:S01]  /*12c90*/  ISETP.GT.AND P5, PT, R0.reuse, 0x10, P2 ;  /* 0x000000100000780c */ /* 0x040fe200017a4270 */
[----:B------:R-:W-:Y:S01]  /*12ca0*/  FMUL R31, R31, UR13 ;  /* 0x0000000d1f1f7c20 */ /* 0x000fe20008400000 */
[----:B------:R-:W-:Y:S01]  /*12cb0*/  F2FP.BF16.F32.PACK_AB R30, RZ, R30 ;  /* 0x0000001eff1e723e */ /* 0x000fe200000010ff */
[----:B------:R-:W-:Y:S01]  /*12cc0*/  @P4 STG.E.U16 desc[UR14][R2.64+0x12], R29 ;  /* 0x0000121d02004986 */ /* 0x000fe2000c10150e */
[----:B------:R-:W-:Y:S01]  /*12cd0*/  ISETP.GT.AND P4, PT, R0, 0x11, P2 ;  /* 0x000000110000780c */ /* 0x000fe20001784270 */
[----:B------:R-:W-:Y:S01]  /*12ce0*/  FMUL R32, R32, UR13 ;  /* 0x0000000d20207c20 */ /* 0x000fe20008400000 */
[----:B------:R-:W-:Y:S01]  /*12cf0*/  FMUL R33, R33, UR13 ;  /* 0x0000000d21217c20 */ /* 0x000fe20008400000 */
[----:B------:R-:W-:Y:S01]  /*12d00*/  @P3 STG.E.U16 desc[UR14][R4.64+0x10], R30 ;  /* 0x0000101e04003986 */ /* 0x000fe2000c10150e */
[----:B------:R-:W-:Y:S02]  /*12d10*/  F2FP.BF16.F32.PACK_AB R31, RZ, R31 ;  /* 0x0000001fff1f723e */ /* 0x000fe400000010ff */
[----:B------:R-:W-:-:S02]  /*12d20*/  ISETP.GT.AND P3, PT, R0, 0x10, P0 ;  /* 0x000000100000780c */ /* 0x000fc40000764270 */
[----:B------:R-:W-:Y:S01]  /*12d30*/  F2FP.BF16.F32.PACK_AB R32, RZ, R32 ;  /* 0x00000020ff20723e */ /* 0x000fe200000010ff */
[----:B------:R-:W-:Y:S01]  /*12d40*/  FMUL R34, R34, UR13 ;  /* 0x0000000d22227c20 */ /* 0x000fe20008400000 */
[----:B------:R-:W-:Y:S01]  /*12d50*/  F2FP.BF16.F32.PACK_AB R33, RZ, R33 ;  /* 0x00000021ff21723e */ /* 0x000fe200000010ff */
[----:B------:R-:W-:Y:S01]  /*12d60*/  @P6 STG.E.U16 desc[UR14][R4.64+0x12], R31 ;  /* 0x0000121f04006986 */ /* 0x000fe2000c10150e */
[----:B------:R-:W-:-:S03]  /*12d70*/  ISETP.GT.AND P6, PT, R0, 0x11, P0 ;  /* 0x000000110000780c */ /* 0x000fc600007c4270 */
[----:B------:R-:W-:Y:S01]  /*12d80*/  @P5 STG.E.U16 desc[UR14][R2.64+0x20], R32 ;  /* 0x0000202002005986 */ /* 0x000fe2000c10150e */
[----:B------:R-:W-:-:S03]  /*12d90*/  F2FP.BF16.F32.PACK_AB R34, RZ, R34 ;  /* 0x00000022ff22723e */ /* 0x000fc600000010ff */
[----:B------:R-:W-:Y:S01]  /*12da0*/  @P4 STG.E.U16 desc[UR14][R2.64+0x22], R33 ;  /* 0x0000222102004986 */ /* 0x000fe2000c10150e */
[C---:B------:R-:W-:Y:S01]  /*12db0*/  ISETP.GT.AND P4, PT, R0.reuse, 0x18, P2 ;  /* 0x000000180000780c */ /* 0x040fe20001784270 */
[----:B------:R-:W-:Y:S01]  /*12dc0*/  FMUL R35, R35, UR13 ;  /* 0x0000000d23237c20 */ /* 0x000fe20008400000 */
[----:B------:R-:W-:Y:S01]  /*12dd0*/  ISETP.GT.AND P5, PT, R0, 0x19, P2 ;  /* 0x000000190000780c */ /* 0x000fe200017a4270 */
[----:B------:R-:W-:Y:S01]  /*12de0*/  FMUL R36, R36, UR13 ;  /* 0x0000000d24247c20 */ /* 0x000fe20008400000 */
[----:B------:R-:W-:Y:S01]  /*12df0*/  FMUL R37, R37, UR13 ;  /* 0x0000000d25257c20 */ /* 0x000fe20008400000 */
[----:B------:R-:W-:Y:S01]  /*12e00*/  @P3 STG.E.U16 desc[UR14][R4.64+0x20], R34 ;  /* 0x0000202204003986 */ /* 0x000fe2000c10150e */
[----:B------:R-:W-:Y:S02]  /*12e10*/  ISETP.GT.AND P3, PT, R0, 0x18, P0 ;  /* 0x000000180000780c */ /* 0x000fe40000764270 */
[----:B------:R-:W-:Y:S01]  /*12e20*/  F2FP.BF16.F32.PACK_AB R35, RZ, R35 ;  /* 0x00000023ff23723e */ /* 0x000fe200000010ff */
[----:B------:R-:W-:Y:S01]  /*12e30*/  FMUL R38, R38, UR13 ;  /* 0x0000000d26267c20 */ /* 0x000fe20008400000 */
[----:B------:R-:W-:-:S02]  /*12e40*/  F2FP.BF16.F32.PACK_AB R36, RZ, R36 ;  /* 0x00000024ff24723e */ /* 0x000fc400000010ff */
[----:B------:R-:W-:Y:S01]  /*12e50*/  F2FP.BF16.F32.PACK_AB R37, RZ, R37 ;  /* 0x00000025ff25723e */ /* 0x000fe200000010ff */
[----:B------:R-:W-:Y:S01]  /*12e60*/  @P6 STG.E.U16 desc[UR14][R4.64+0x22], R35 ;  /* 0x0000222304006986 */ /* 0x000fe2000c10150e */
[----:B------:R-:W-:-:S03]  /*12e70*/  F2FP.BF16.F32.PACK_AB R38, RZ, R38 ;  /* 0x00000026ff26723e */ /* 0x000fc600000010ff */
[----:B------:R-:W-:Y:S01]  /*12e80*/  @P4 STG.E.U16 desc[UR14][R2.64+0x30], R36 ;  /* 0x0000302402004986 */ /* 0x000fe2000c10150e */
[C---:B------:R-:W-:Y:S02]  /*12e90*/  ISETP.GT.AND P4, PT, R0.reuse, 0x19, P0 ;  /* 0x000000190000780c */ /* 0x040fe40000784270 */
[C---:B------:R-:W-:Y:S01]  /*12ea0*/  ISETP.GT.AND P6, PT, R0.reuse, 0x20, P2 ;  /* 0x000000200000780c */ /* 0x040fe200017c4270 */
[----:B------:R-:W-:Y:S01]  /*12eb0*/  @P5 STG.E.U16 desc[UR14][R2.64+0x32], R37 ;  /* 0x0000322502005986 */ /* 0x000fe2000c10150e */
[----:B------:R-:W-:Y:S01]  /*12ec0*/  ISETP.GT.AND P5, PT, R0, 0x21, P2 ;  /* 0x000000210000780c */ /* 0x000fe200017a4270 */
[----:B------:R-:W-:Y:S01]  /*12ed0*/  FMUL R39, R39, UR13 ;  /* 0x0000000d27277c20 */ /* 0x000fe20008400000 */
[----:B------:R-:W-:Y:S01]  /*12ee0*/  FMUL R40, R40, UR13 ;  /* 0x0000000d28287c20 */ /* 0x000fe20008400000 */
[----:B------:R-:W-:Y:S01]  /*12ef0*/  FMUL R41, R41, UR13 ;  /* 0x0000000d29297c20 */ /* 0x000fe20008400000 */
[----:B------:R-:W-:Y:S01]  /*12f00*/  @P3 STG.E.U16 desc[UR14][R4.64+0x30], R38 ;  /* 0x0000302604003986 */ /* 0x000fe2000c10150e */
[----:B------:R-:W-:Y:S01]  /*12f10*/  ISETP.GT.AND P3, PT, R0, 0x20, P0 ;  /* 0x000000200000780c */ /* 0x000fe20000764270 */
[----:B------:R-:W-:Y:S01]  /*12f20*/  FMUL R42, R42, UR13 ;  /* 0x0000000d2a2a7c20 */ /* 0x000fe20008400000 */
[----:B------:R-:W-:-:S02]  /*12f30*/  F2FP.BF16.F32.PACK_AB R39, RZ, R39 ;  /* 0x00000027ff27723e */ /* 0x000fc400000010ff */
[----:B------:R-:W-:Y:S02]  /*12f40*/  F2FP.BF16.F32.PACK_AB R40, RZ, R40 ;  /* 0x00000028ff28723e */ /* 0x000fe400000010ff */
[----:B------:R-:W-:Y:S01]  /*12f50*/  F2FP.BF16.F32.PACK_AB R41, RZ, R41 ;  /* 0x00000029ff29723e */ /* 0x000fe200000010ff */
[----:B------:R-:W-:Y:S01]  /*12f60*/  @P4 STG.E.U16 desc[UR14][R4.64+0x32], R39 ;  /* 0x0000322704004986 */ /* 0x000fe2000c10150e */
[----:B------:R-:W-:Y:S02]  /*12f70*/  F2FP.BF16.F32.PACK_AB R42, RZ, R42 ;  /* 0x0000002aff2a723e */ /* 0x000fe400000010ff */
        /* <DEDUP_REMOVED lines=31> */
[----:B------:R-:W-:-:S03]  /*13170*/  F2FP.BF16.F32.PACK_AB R50, RZ, R50 ;  /* 0x00000032ff32723e */ /* 0x000fc600000010ff */
[----:B------:R-:W-:Y:S01]  /*13180*/  @P6 STG.E.U16 desc[UR14][R2.64+0x60], R48 ;  /* 0x0000603002006986 */ /* 0x000fe2000c10150e */
[----:B--2---:R-:W-:-:S03]  /*13190*/  IADD3.X R7, R3, UR8, RZ, P1, !PT ;  /* 0x0000000803077c10 */ /* 0x004fc60008ffe4ff */
[----:B------:R-:W-:Y:S01]  /*131a0*/  @P5 STG.E.U16 desc[UR14][R2.64+0x62], R49 ;  /* 0x0000623102005986 */ /* 0x000fe2000c10150e */
[C---:B------:R-:W-:Y:S02]  /*131b0*/  ISETP.GT.AND P5, PT, R0.reuse, 0x31, P0 ;  /* 0x000000310000780c */ /* 0x040fe400007a4270 */
[C---:B------:R-:W-:Y:S01]  /*131c0*/  ISETP.GT.AND P1, PT, R0.reuse, 0x38, P0 ;  /* 0x000000380000780c */ /* 0x040fe20000724270 */
[----:B------:R1:W-:Y:S01]  /*131d0*/  @P3 STG.E.U16 desc[UR14][R4.64+0x60], R50 ;  /* 0x0000603204003986 */ /* 0x0003e2000c10150e */
[C---:B------:R-:W-:Y:S02]  /*131e0*/  ISETP.GT.AND P3, PT, R0.reuse, 0x39, P0 ;  /* 0x000000390000780c */ /* 0x040fe40000764270 */
[C---:B------:R-:W-:Y:S01]  /*131f0*/  ISETP.GT.AND P6, PT, R0.reuse, 0x38, P2 ;  /* 0x000000380000780c */ /* 0x040fe200017c4270 */
[----:B------:R-:W-:Y:S01]  /*13200*/  FMUL R51, R51, UR13 ;  /* 0x0000000d33337c20 */ /* 0x000fe20008400000 */
[----:B------:R-:W-:Y:S01]  /*13210*/  ISETP.GT.AND P4, PT, R0, 0x39, P2 ;  /* 0x000000390000780c */ /* 0x000fe20001784270 */
[----:B------:R-:W-:Y:S01]  /*13220*/  FMUL R52, R52, UR13 ;  /* 0x0000000d34347c20 */ /* 0x000fe20008400000 */
[----:B------:R-:W-:Y:S01]  /*13230*/  FMUL R53, R53, UR13 ;  /* 0x0000000d35357c20 */ /* 0x000fe20008400000 */
[----:B------:R-:W-:Y:S01]  /*13240*/  FMUL R54, R54, UR13 ;  /* 0x0000000d36367c20 */ /* 0x000fe20008400000 */
[----:B------:R-:W-:Y:S01]  /*13250*/  FMUL R55, R55, UR13 ;  /* 0x0000000d37377c20 */ /* 0x000fe20008400000 */
[----:B------:R-:W-:Y:S01]  /*13260*/  F2FP.BF16.F32.PACK_AB R51, RZ, R51 ;  /* 0x00000033ff33723e */ /* 0x000fe200000010ff */
[----:B------:R-:W-:Y:S01]  /*13270*/  @P5 IMAD.MOV.U32 R6, RZ, RZ, R4 ;  /* 0x000000ffff065224 */ /* 0x000fe200078e0004 */
[----:B------:R-:W-:Y:S01]  /*13280*/  F2FP.BF16.F32.PACK_AB R52, RZ, R52 ;  /* 0x00000034ff34723e */ /* 0x000fe200000010ff */
[C---:B-1----:R-:W-:Y:S01]  /*13290*/  VIADD R4, R2.reuse, UR9 ;  /* 0x0000000902047c36 */ /* 0x042fe20008000000 */
[----:B------:R-:W-:Y:S01]  /*132a0*/  F2FP.BF16.F32.PACK_AB R53, RZ, R53 ;  /* 0x00000035ff35723e */ /* 0x000fe200000010ff */
[--C-:B------:R-:W-:Y:S01]  /*132b0*/  @P1 IMAD.MOV.U32 R5, RZ, RZ, R7.reuse ;  /* 0x000000ffff051224 */ /* 0x100fe200078e0007 */
[----:B------:R-:W-:Y:S01]  /*132c0*/  F2FP.BF16.F32.PACK_AB R54, RZ, R54 ;  /* 0x00000036ff36723e */ /* 0x000fe200000010ff */
[----:B------:R-:W-:Y:S01]  /*132d0*/  VIADD R8, R2, UR9 ;  /* 0x0000000902087c36 */ /* 0x000fe20008000000 */
[----:B------:R-:W-:Y:S01]  /*132e0*/  F2FP.BF16.F32.PACK_AB R55, RZ, R55 ;  /* 0x00000037ff37723e */ /* 0x000fe200000010ff */
[----:B------:R-:W-:Y:S01]  /*132f0*/  @P3 IMAD.MOV.U32 R9, RZ, RZ, R7 ;  /* 0x000000ffff093224 */ /* 0x000fe200078e0007 */
[----:B------:R-:W-:Y:S04]  /*13300*/  @P5 STG.E.U16 desc[UR14][R6.64+0x62], R51 ;  /* 0x0000623306005986 */ /* 0x000fe8000c10150e */
[----:B------:R-:W-:Y:S04]  /*13310*/  @P6 STG.E.U16 desc[UR14][R2.64+0x70], R52 ;  /* 0x0000703402006986 */ /* 0x000fe8000c10150e */
[----:B------:R-:W-:Y:S04]  /*13320*/  @P4 STG.E.U16 desc[UR14][R2.64+0x72], R53 ;  /* 0x0000723502004986 */ /* 0x000fe8000c10150e */
[----:B------:R1:W-:Y:S01]  /*13330*/  @P1 STG.E.U16 desc[UR14][R4.64+0x70], R54 ;  /* 0x0000703604001986 */ /* 0x0003e2000c10150e */
[----:B------:R-:W-:-:S03]  /*13340*/  ISETP.GT.AND P1, PT, R0, 0x40, P0 ;  /* 0x000000400000780c */ /* 0x000fc60000724270 */
[----:B------:R2:W-:Y:S01]  /*13350*/  @P3 STG.E.U16 desc[UR14][R8.64+0x72], R55 ;  /* 0x0000723708003986 */ /* 0x0005e2000c10150e */
[C---:B------:R-:W-:Y:S02]  /*13360*/  ISETP.GT.AND P3, PT, R0.reuse, 0x41, P0 ;  /* 0x000000410000780c */ /* 0x040fe40000764270 */
[C---:B------:R-:W-:Y:S02]  /*13370*/  ISETP.GT.AND P4, PT, R0.reuse, 0x40, P2 ;  /* 0x000000400000780c */ /* 0x040fe40001784270 */
[----:B------:R-:W-:Y:S01]  /*13380*/  ISETP.GT.AND P5, PT, R0, 0x41, P2 ;  /* 0x000000410000780c */ /* 0x000fe200017a4270 */
[----:B------:R-:W-:Y:S01]  /*13390*/  FMUL R56, R56, UR13 ;  /* 0x0000000d38387c20 */ /* 0x000fe20008400000 */
[----:B------:R-:W-:Y:S01]  /*133a0*/  FMUL R57, R57, UR13 ;  /* 0x0000000d39397c20 */ /* 0x000fe20008400000 */
[----:B------:R-:W-:Y:S01]  /*133b0*/  FMUL R58, R58, UR13 ;  /* 0x0000000d3a3a7c20 */ /* 0x000fe20008400000 */
[----:B------:R-:W-:Y:S02]  /*133c0*/  FMUL R59, R59, UR13 ;  /* 0x0000000d3b3b7c20 */ /* 0x000fe40008400000 */
[----:B------:R-:W-:Y:S01]  /*133d0*/  F2FP.BF16.F32.PACK_AB R56, RZ, R56 ;  /* 0x00000038ff38723e */ /* 0x000fe200000010ff */
[--C-:B-1----:R-:W-:Y:S01]  /*133e0*/  @P1 IMAD.MOV.U32 R5, RZ, RZ, R7.reuse ;  /* 0x000000ffff051224 */ /* 0x102fe200078e0007 */
[----:B------:R-:W-:Y:S01]  /*133f0*/  F2FP.BF16.F32.PACK_AB R57, RZ, R57 ;  /* 0x00000039ff39723e */ /* 0x000fe200000010ff */
[----:B--2---:R-:W-:Y:S01]  /*13400*/  @P3 IMAD.MOV.U32 R9, RZ, RZ, R7 ;  /* 0x000000ffff093224 */ /* 0x004fe200078e0007 */
[----:B------:R-:W-:-:S02]  /*13410*/  F2FP.BF16.F32.PACK_AB R58, RZ, R58 ;  /* 0x0000003aff3a723e */ /* 0x000fc400000010ff */
[----:B------:R-:W-:Y:S01]  /*13420*/  F2FP.BF16.F32.PACK_AB R59, RZ, R59 ;  /* 0x0000003bff3b723e */ /* 0x000fe200000010ff */
[----:B------:R-:W-:Y:S04]  /*13430*/  @P4 STG.E.U16 desc[UR14][R2.64+0x80], R56 ;  /* 0x0000803802004986 */ /* 0x000fe8000c10150e */
[----:B------:R-:W-:Y:S04]  /*13440*/  @P5 STG.E.U16 desc[UR14][R2.64+0x82], R57 ;  /* 0x0000823902005986 */ /* 0x000fe8000c10150e */
[----:B------:R-:W-:Y:S01]  /*13450*/  @P1 STG.E.U16 desc[UR14][R4.64+0x80], R58 ;  /* 0x0000803a04001986 */ /* 0x000fe2000c10150e */
        /* <DEDUP_REMOVED lines=9> */
[----:B------:R-:W-:-:S02]  /*134f0*/  F2FP.BF16.F32.PACK_AB R60, RZ, R60 ;  /* 0x0000003cff3c723e */ /* 0x000fc400000010ff */
[----:B------:R-:W-:Y:S01]  /*13500*/  F2FP.BF16.F32.PACK_AB R61, RZ, R61 ;  /* 0x0000003dff3d723e */ /* 0x000fe200000010ff */
[----:B-1----:R-:W-:Y:S01]  /*13510*/  @P3 IMAD.MOV.U32 R9, RZ, RZ, R7 ;  /* 0x000000ffff093224 */ /* 0x002fe200078e0007 */
[----:B------:R-:W-:Y:S02]  /*13520*/  F2FP.BF16.F32.PACK_AB R62, RZ, R62 ;  /* 0x0000003eff3e723e */ /* 0x000fe400000010ff */
[----:B------:R-:W-:Y:S02]  /*13530*/  @P1 MOV R5, R7 ;  /* 0x0000000700051202 */ /* 0x000fe40000000f00 */
[----:B------:R-:W-:Y:S01]  /*13540*/  F2FP.BF16.F32.PACK_AB R63, RZ, R63 ;  /* 0x0000003fff3f723e */ /* 0x000fe200000010ff */
[----:B------:R-:W-:Y:S01]  /*13550*/  @P4 STG.E.U16 desc[UR14][R2.64+0x90], R60 ;  /* 0x0000903c02004986 */ /* 0x000fe2000c10150e */
[----:B------:R-:W-:-:S03]  /*13560*/  ISETP.GT.AND P4, PT, R0, 0x50, P2 ;  /* 0x000000500000780c */ /* 0x000fc60001784270 */
[----:B------:R-:W-:Y:S01]  /*13570*/  @P5 STG.E.U16 desc[UR14][R2.64+0x92], R61 ;  /* 0x0000923d02005986 */ /* 0x000fe2000c10150e */
[----:B------:R-:W-:-:S03]  /*13580*/  FMUL R64, R64, UR13 ;  /* 0x0000000d40407c20 */ /* 0x000fc60008400000 */
[----:B------:R1:W-:Y:S01]  /*13590*/  @P1 STG.E.U16 desc[UR14][R4.64+0x90], R62 ;  /* 0x0000903e04001986 */ /* 0x0003e2000c10150e */
[----:B------:R-:W-:-:S03]  /*135a0*/  ISETP.GT.AND P1, PT, R0, 0x50, P0 ;  /* 0x000000500000780c */ /* 0x000fc60000724270 */
[----:B------:R2:W-:Y:S01]  /*135b0*/  @P3 STG.E.U16 desc[UR14][R8.64+0x92], R63 ;  /* 0x0000923f08003986 */ /* 0x0005e2000c10150e */
        /* <DEDUP_REMOVED lines=8> */
[----:B------:R-:W-:Y:S01]  /*13640*/  ISETP.GT.AND P4, PT, R0, 0x58, P2 ;  /* 0x000000580000780c */ /* 0x000fe20001784270 */
[--C-:B-1----:R-:W-:Y:S01]  /*13650*/  @P1 IMAD.MOV.U32 R5, RZ, RZ, R7.reuse ;  /* 0x000000ffff051224 */ /* 0x102fe200078e0007 */
[----:B------:R-:W-:Y:S01]  /*13660*/  F2FP.BF16.F32.PACK_AB R66, RZ, R66 ;  /* 0x00000042ff42723e */ /* 0x000fe200000010ff */
[----:B--2---:R-:W-:Y:S01]  /*13670*/  @P3 IMAD.MOV.U32 R9, RZ, RZ, R7 ;  /* 0x000000ffff093224 */ /* 0x004fe200078e0007 */
[----:B------:R-:W-:Y:S01]  /*13680*/  F2FP.BF16.F32.PACK_AB R67, RZ, R67 ;  /* 0x00000043ff43723e */ /* 0x000fe200000010ff */
[----:B------:R-:W-:Y:S01]  /*13690*/  FMUL R68, R68, UR13 ;  /* 0x0000000d44447c20 */ /* 0x000fe20008400000 */
[----:B------:R-:W-:Y:S04]  /*136a0*/  @P5 STG.E.U16 desc[UR14][R2.64+0xa2], R65 ;  /* 0x0000a24102005986 */ /* 0x000fe8000c10150e */
[----:B------:R1:W-:Y:S01]  /*136b0*/  @P1 STG.E.U16 desc[UR14][R4.64+0xa0], R66 ;  /* 0x0000a04204001986 */ /* 0x0003e2000c10150e */
[----:B------:R-:W-:-:S02]  /*136c0*/  ISETP.GT.AND P1, PT, R0, 0x58, P0 ;  /* 0x000000580000780c */ /* 0x000fc40000724270 */
[----:B------:R-:W-:Y:S01]  /*136d0*/  F2FP.BF16.F32.PACK_AB R68, RZ, R68 ;  /* 0x00000044ff44723e */ /* 0x000fe200000010ff */
[----:B------:R2:W-:Y:S01]  /*136e0*/  @P3 STG.E.U16 desc[UR14][R8.64+0xa2], R67 ;  /* 0x0000a24308003986 */ /* 0x0005e2000c10150e */
[C---:B------:R-:W-:Y:S02]  /*136f0*/  ISETP.GT.AND P3, PT, R0.reuse, 0x59, P0 ;  /* 0x000000590000780c */ /* 0x040fe40000764270 */
[C---:B------:R-:W-:Y:S01]  /*13700*/  ISETP.GT.AND P5, PT, R0.reuse, 0x59, P2 ;  /* 0x000000590000780c */ /* 0x040fe200017a4270 */
[----:B------:R-:W-:Y:S01]  /*13710*/  FMUL R69, R69, UR13 ;  /* 0x0000000d45457c20 */ /* 0x000fe20008400000 */
[----:B------:R-:W-:Y:S01]  /*13720*/  @P4 STG.E.U16 desc[UR14][R2.64+0xb0], R68 ;  /* 0x0000b04402004986 */ /* 0x000fe2000c10150e */
[----:B------:R-:W-:Y:S01]  /*13730*/  ISETP.GT.AND P4, PT, R0, 0x60, P2 ;  /* 0x000000600000780c */ /* 0x000fe20001784270 */
[----:B------:R-:W-:Y:S01]  /*13740*/  FMUL R70, R70, UR13 ;  /* 0x0000000d46467c20 */ /* 0x000fe20008400000 */
[----:B------:R-:W-:Y:S01]  /*13750*/  FMUL R71, R71, UR13 ;  /* 0x0000000d47477c20 */ /* 0x000fe20008400000 */
[----:B------:R-:W-:Y:S01]  /*13760*/  FMUL R72, R72, UR13 ;  /* 0x0000000d48487c20 */ /* 0x000fe20008400000 */
[----:B------:R-:W-:Y:S01]  /*13770*/  F2FP.BF16.F32.PACK_AB R69, RZ, R69 ;  /* 0x00000045ff45723e */ /* 0x000fe200000010ff */
[----:B-1----:R-:W-:Y:S01]  /*13780*/  @P1 IMAD.MOV.U32 R5, RZ, RZ, R7 ;  /* 0x000000ffff051224 */ /* 0x002fe200078e0007 */
[----:B------:R-:W-:-:S02]  /*13790*/  F2FP.BF16.F32.PACK_AB R70, RZ, R70 ;  /* 0x00000046ff46723e */ /* 0x000fc400000010ff */
[----:B------:R-:W-:Y:S01]  /*137a0*/  F2FP.BF16.F32.PACK_AB R71, RZ, R71 ;  /* 0x00000047ff47723e */ /* 0x000fe200000010ff */
[----:B--2---:R-:W-:Y:S01]  /*137b0*/  @P3 IMAD.MOV.U32 R9, RZ, RZ, R7 ;  /* 0x000000ffff093224 */ /* 0x004fe200078e0007 */
[----:B------:R-:W-:Y:S01]  /*137c0*/  F2FP.BF16.F32.PACK_AB R72, RZ, R72 ;  /* 0x00000048ff48723e */ /* 0x000fe200000010ff */
[----:B------:R-:W-:Y:S01]  /*137d0*/  @P5 STG.E.U16 desc[UR14][R2.64+0xb2], R69 ;  /* 0x0000b24502005986 */ /* 0x000fe2000c10150e */
[C---:B------:R-:W-:Y:S01]  /*137e0*/  ISETP.GT.AND P5, PT, R0.reuse, 0x61, P2 ;  /* 0x000000610000780c */ /* 0x040fe200017a4270 */
[----:B------:R-:W-:Y:S02]  /*137f0*/  FMUL R73, R73, UR13 ;  /* 0x0000000d49497c20 */ /* 0x000fe40008400000 */
[----:B------:R1:W-:Y:S04]  /*13800*/  @P1 STG.E.U16 desc[UR14][R4.64+0xb0], R70 ;  /* 0x0000b04604001986 */ /* 0x0003e8000c10150e */
[----:B------:R2:W-:Y:S01]  /*13810*/  @P3 STG.E.U16 desc[UR14][R8.64+0xb2], R71 ;  /* 0x0000b24708003986 */ /* 0x0005e2000c10150e */
[----:B------:R-:W-:-:S03]  /*13820*/  ISETP.GT.AND P3, PT, R0, 0x60, P0 ;  /* 0x000000600000780c */ /* 0x000fc60000764270 */
[----:B------:R-:W-:Y:S01]  /*13830*/  @P4 STG.E.U16 desc[UR14][R2.64+0xc0], R72 ;  /* 0x0000c04802004986 */ /* 0x000fe2000c10150e */
[----:B------:R-:W-:Y:S02]  /*13840*/  ISETP.GT.AND P4, PT, R0, 0x61, P0 ;  /* 0x000000610000780c */ /* 0x000fe40000784270 */
[----:B------:R-:W-:Y:S01]  /*13850*/  F2FP.BF16.F32.PACK_AB R73, RZ, R73 ;  /* 0x00000049ff49723e */ /* 0x000fe200000010ff */
[----:B------:R-:W-:Y:S01]  /*13860*/  FMUL R74, R74, UR13 ;  /* 0x0000000d4a4a7c20 */ /* 0x000fe20008400000 */
[----:B------:R-:W-:Y:S01]  /*13870*/  FMUL R75, R75, UR13 ;  /* 0x0000000d4b4b7c20 */ /* 0x000fe20008400000 */
[C---:B------:R-:W-:Y:S02]  /*13880*/  ISETP.GT.AND P1, PT, R0.reuse, 0x69, P2 ;  /* 0x000000690000780c */ /* 0x040fe40001724270 */
[----:B------:R-:W-:Y:S01]  /*13890*/  @P5 STG.E.U16 desc[UR14][R2.64+0xc2], R73 ;  /* 0x0000c24902005986 */ /* 0x000fe2000c10150e */
[----:B------:R-:W-:Y:S01]  /*138a0*/  ISETP.GT.AND P5, PT, R0, 0x68, P2 ;  /* 0x000000680000780c */ /* 0x000fe200017a4270 */
[--C-:B-1----:R-:W-:Y:S01]  /*138b0*/  @P3 IMAD.MOV.U32 R5, RZ, RZ, R7.reuse ;  /* 0x000000ffff053224 */ /* 0x102fe200078e0007 */
[----:B------:R-:W-:Y:S01]  /*138c0*/  F2FP.BF16.F32.PACK_AB R74, RZ, R74 ;  /* 0x0000004aff4a723e */ /* 0x000fe200000010ff */
[----:B------:R-:W-:Y:S01]  /*138d0*/  FMUL R76, R76, UR13 ;  /* 0x0000000d4c4c7c20 */ /* 0x000fe20008400000 */
[----:B------:R-:W-:Y:S01]  /*138e0*/  F2FP.BF16.F32.PACK_AB R75, RZ, R75 ;  /* 0x0000004bff4b723e */ /* 0x000fe200000010ff */
[----:B--2---:R-:W-:-:S02]  /*138f0*/  @P4 IMAD.MOV.U32 R9, RZ, RZ, R7 ;  /* 0x000000ffff094224 */ /* 0x004fc400078e0007 */
[----:B------:R-:W-:Y:S01]  /*13900*/  FMUL R77, R77, UR13 ;  /* 0x0000000d4d4d7c20 */ /* 0x000fe20008400000 */
[----:B------:R1:W-:Y:S01]  /*13910*/  @P3 STG.E.U16 desc[UR14][R4.64+0xc0], R74 ;  /* 0x0000c04a04003986 */ /* 0x0003e2000c10150e */
[----:B------:R-:W-:Y:S02]  /*13920*/  F2FP.BF16.F32.PACK_AB R76, RZ, R76 ;  /* 0x0000004cff4c723e */ /* 0x000fe400000010ff */
[C---:B------:R-:W-:Y:S01]  /*13930*/  ISETP.GT.AND P3, PT, R0.reuse, 0x68, P0 ;  /* 0x000000680000780c */ /* 0x040fe20000764270 */
[----:B------:R2:W-:Y:S01]  /*13940*/  @P4 STG.E.U16 desc[UR14][R8.64+0xc2], R75 ;  /* 0x0000c24b08004986 */ /* 0x0005e2000c10150e */
[----:B------:R-:W-:Y:S02]  /*13950*/  F2FP.BF16.F32.PACK_AB R77, RZ, R77 ;  /* 0x0000004dff4d723e */ /* 0x000fe400000010ff */
[----:B------:R-:W-:Y:S01]  /*13960*/  ISETP.GT.AND P4, PT, R0, 0x69, P0 ;  /* 0x000000690000780c */ /* 0x000fe20000784270 */
[----:B------:R-:W-:Y:S01]  /*13970*/  @P5 STG.E.U16 desc[UR14][R2.64+0xd0], R76 ;  /* 0x0000d04c02005986 */ /* 0x000fe2000c10150e */
[----:B------:R-:W-:-:S03]  /*13980*/  FMUL R78, R78, UR13 ;  /* 0x0000000d4e4e7c20 */ /* 0x000fc60008400000 */
[----:B------:R-:W-:Y:S01]  /*13990*/  @P1 STG.E.U16 desc[UR14][R2.64+0xd2], R77 ;  /* 0x0000d24d02001986 */ /* 0x000fe2000c10150e */
[----:B------:R-:W-:Y:S01]  /*139a0*/  ISETP.GT.AND P1, PT, R0, 0x70, P2 ;  /* 0x000000700000780c */ /* 0x000fe20001724270 */
[----:B------:R-:W-:Y:S01]  /*139b0*/  FMUL R79, R79, UR13 ;  /* 0x0000000d4f4f7c20 */ /* 0x000fe20008400000 */
[----:B------:R-:W-:Y:S01]  /*139c0*/  FMUL R80, R80, UR13 ;  /* 0x0000000d50507c20 */ /* 0x000fe20008400000 */
[----:B------:R-:W-:Y:S01]  /*139d0*/  F2FP.BF16.F32.PACK_AB R78, RZ, R78 ;  /* 0x0000004eff4e723e */ /* 0x000fe200000010ff */
[--C-:B-1----:R-:W-:Y:S02]  /*139e0*/  @P3 IMAD.MOV.U32 R5, RZ, RZ, R7.reuse ;  /* 0x000000ffff053224 */ /* 0x102fe400078e0007 */
[----:B------:R-:W-:Y:S01]  /*139f0*/  F2FP.BF16.F32.PACK_AB R79, RZ, R79 ;  /* 0x0000004fff4f723e */ /* 0x000fe200000010ff */
[----:B--2---:R-:W-:Y:S01]  /*13a00*/  @P4 IMAD.MOV.U32 R9, RZ, RZ, R7 ;  /* 0x000000ffff094224 */ /* 0x004fe200078e0007 */
[----:B------:R-:W-:Y:S01]  /*13a10*/  F2FP.BF16.F32.PACK_AB R80, RZ, R80 ;  /* 0x00000050ff50723e */ /* 0x000fe200000010ff */
[----:B------:R1:W-:Y:S01]  /*13a20*/  @P3 STG.E.U16 desc[UR14][R4.64+0xd0], R78 ;  /* 0x0000d04e04003986 */ /* 0x0003e2000c10150e */
[----:B------:R-:W-:-:S02]  /*13a30*/  ISETP.GT.AND P6, PT, R0, 0x70, P0 ;  /* 0x000000700000780c */ /* 0x000fc400007c4270 */
[C---:B------:R-:W-:Y:S01]  /*13a40*/  ISETP.GT.AND P5, PT, R0.reuse, 0x71, P0 ;  /* 0x000000710000780c */ /* 0x040fe200007a4270 */
        /* <DEDUP_REMOVED lines=9> */
[----:B------:R-:W-:Y:S01]  /*13ae0*/  FMUL R84, R84, UR13 ;  /* 0x0000000d54547c20 */ /* 0x000fe20008400000 */
[----:B------:R-:W-:Y:S01]  /*13af0*/  ISETP.GT.AND P0, PT, R0, 0x79, P0 ;  /* 0x000000790000780c */ /* 0x000fe20000704270 */
[----:B------:R-:W-:Y:S01]  /*13b00*/  FMUL R85, R85, UR13 ;  /* 0x0000000d55557c20 */ /* 0x000fe20008400000 */
[----:B------:R-:W-:Y:S01]  /*13b10*/  FMUL R86, R86, UR13 ;  /* 0x0000000d56567c20 */ /* 0x000fe20008400000 */
[----:B------:R-:W-:Y:S01]  /*13b20*/  F2FP.BF16.F32.PACK_AB R81, RZ, R81 ;  /* 0x00000051ff51723e */ /* 0x000fe200000010ff */
[----:B-1----:R-:W-:Y:S01]  /*13b30*/  @P6 IMAD.MOV.U32 R5, RZ, RZ, R7 ;  /* 0x000000ffff056224 */ /* 0x002fe200078e0007 */
[----:B------:R-:W-:Y:S01]  /*13b40*/  F2FP.BF16.F32.PACK_AB R82, RZ, R82 ;  /* 0x00000052ff52723e */ /* 0x000fe200000010ff */
[--C-:B------:R-:W-:Y:S01]  /*13b50*/  @P3 IMAD.MOV.U32 R10, RZ, RZ, R2.reuse ;  /* 0x000000ffff0a3224 */ /* 0x100fe200078e0002 */
[----:B------:R-:W-:Y:S01]  /*13b60*/  F2FP.BF16.F32.PACK_AB R83, RZ, R83 ;  /* 0x00000053ff53723e */ /* 0x000fe200000010ff */
[--C-:B------:R-:W-:Y:S01]  /*13b70*/  @P3 IMAD.MOV.U32 R11, RZ, RZ, R3.reuse ;  /* 0x000000ffff0b3224 */ /* 0x100fe200078e0003 */
[----:B--2---:R-:W-:Y:S01]  /*13b80*/  @P5 MOV R9, R7 ;  /* 0x0000000700095202 */ /* 0x004fe20000000f00 */
[----:B------:R-:W-:Y:S01]  /*13b90*/  @P2 IMAD.MOV.U32 R12, RZ, RZ, R2 ;  /* 0x000000ffff0c2224 */ /* 0x000fe200078e0002 */
[----:B------:R-:W-:Y:S01]  /*13ba0*/  F2FP.BF16.F32.PACK_AB R84, RZ, R84 ;  /* 0x00000054ff54723e */ /* 0x000fe200000010ff */
[----:B------:R-:W-:Y:S01]  /*13bb0*/  @P2 IMAD.MOV.U32 R13, RZ, RZ, R3 ;  /* 0x000000ffff0d2224 */ /* 0x000fe200078e0003 */
[----:B------:R-:W-:Y:S01]  /*13bc0*/  F2FP.BF16.F32.PACK_AB R85, RZ, R85 ;  /* 0x00000055ff55723e */ /* 0x000fe200000010ff */
[----:B------:R-:W-:Y:S01]  /*13bd0*/  VIADD R14, R2, UR9 ;  /* 0x00000009020e7c36 */ /* 0x000fe20008000000 */
[----:B------:R3:W-:Y:S01]  /*13be0*/  @P1 STG.E.U16 desc[UR14][R2.64+0xe2], R81 ;  /* 0x0000e25102001986 */ /* 0x0007e2000c10150e */
[----:B------:R-:W-:Y:S01]  /*13bf0*/  F2FP.BF16.F32.PACK_AB R86, RZ, R86 ;  /* 0x00000056ff56723e */ /* 0x000fe200000010ff */
[----:B------:R-:W-:-:S02]  /*13c00*/  @P4 IMAD.MOV.U32 R15, RZ, RZ, R7 ;  /* 0x000000ffff0f4224 */ /* 0x000fc400078e0007 */
[----:B------:R3:W-:Y:S01]  /*13c10*/  @P6 STG.E.U16 desc[UR14][R4.64+0xe0], R82 ;  /* 0x0000e05204006986 */ /* 0x0007e2000c10150e */
[----:B------:R-:W-:-:S03]  /*13c20*/  VIADD R16, R2, UR9 ;  /* 0x0000000902107c36 */ /* 0x000fc60008000000 */
[----:B------:R3:W-:Y:S04]  /*13c30*/  @P5 STG.E.U16 desc[UR14][R8.64+0xe2], R83 ;  /* 0x0000e25308005986 */ /* 0x0007e8000c10150e */
[----:B------:R3:W-:Y:S04]  /*13c40*/  @P3 STG.E.U16 desc[UR14][R10.64+0xf0], R84 ;  /* 0x0000f0540a003986 */ /* 0x0007e8000c10150e */
[----:B------:R3:W-:Y:S01]  /*13c50*/  @P2 STG.E.U16 desc[UR14][R12.64+0xf2], R85 ;  /* 0x0000f2550c002986 */ /* 0x0007e2000c10150e */
[----:B------:R-:W-:-:S03]  /*13c60*/  FMUL R87, R87, UR13 ;  /* 0x0000000d57577c20 */ /* 0x000fc60008400000 */
[----:B------:R3:W-:Y:S01]  /*13c70*/  @P4 STG.E.U16 desc[UR14][R14.64+0xf0], R86 ;  /* 0x0000f0560e004986 */ /* 0x0007e2000c10150e */
[----:B------:R-:W-:Y:S05]  /*13c80*/  @!P0 EXIT ;  /* 0x000000000000894d */ /* 0x000fea0003800000 */
[----:B------:R-:W-:Y:S01]  /*13c90*/  F2FP.BF16.F32.PACK_AB R87, RZ, R87 ;  /* 0x00000057ff57723e */ /* 0x000fe200000010ff */
[----:B------:R-:W-:-:S05]  /*13ca0*/  IMAD.MOV.U32 R17, RZ, RZ, R7 ;  /* 0x000000ffff117224 */ /* 0x000fca00078e0007 */
[----:B------:R-:W-:Y:S01]  /*13cb0*/  STG.E.U16 desc[UR14][R16.64+0xf2], R87 ;  /* 0x0000f25710007986 */ /* 0x000fe2000c10150e */
[----:B------:R-:W-:Y:S05]  /*13cc0*/  EXIT ;  /* 0x000000000000794d */ /* 0x000fea0003800000 */
.L_x_14:
[----:B------:R-:W-:-:S13]  /*13cd0*/  ISETP.NE.AND P0, PT, RZ, UR7, PT ;  /* 0x00000007ff007c0c */ /* 0x000fda000bf05270 */
[----:B------:R-:W-:Y:S05]  /*13ce0*/  @P0 EXIT ;  /* 0x000000000000094d */ /* 0x000fea0003800000 */
[----:B------:R-:W-:-:S13]  /*13cf0*/  ELECT P0, URZ, PT ;  /* 0x00000000003f782f */ /* 0x000fda0003800000 */
[----:B------:R-:W-:Y:S05]  /*13d00*/  @!P0 BRA `(.L_x_531) ;  /* 0x0000000400cc8947 */ /* 0x000fea0003800000 */
[----:B------:R-:W-:-:S06]  /*13d10*/  UISETP.GE.AND UP0, UPT, UR5, 0x1, UPT ;  /* 0x000000010500788c */ /* 0x000fcc000bf06270 */
[----:B------:R-:W-:-:S13]  /*13d20*/  PLOP3.LUT P0, PT, PT, PT, UP0, 0x80, 0x0 ;  /* 0x000000000000781c */ /* 0x000fda0003f0f008 */
[----:B------:R-:W-:Y:S05]  /*13d30*/  @!P0 BRA `(.L_x_531) ;  /* 0x0000000400c08947 */ /* 0x000fea0003800000 */
[----:B------:R-:W0:Y:S01]  /*13d40*/  S2R R3, SR_CgaCtaId ;  /* 0x0000000000037919 */ /* 0x000e220000008800 */
[----:B------:R-:W-:Y:S01]  /*13d50*/  UIMAD UR7, UR26, UR27, URZ ;  /* 0x0000001b1a0772a4 */ /* 0x000fe2000f8e023f */
[----:B------:R-:W-:Y:S01]  /*13d60*/  IMAD.SHL.U32 R16, R4, 0x100, RZ ;  /* 0x0000010004107824 */ /* 0x000fe200078e00ff */
[----:B------:R-:W-:Y:S01]  /*13d70*/  ULDC UR8, c[0x0][0x384] ;  /* 0x0000e10000087ab9 */ /* 0x000fe20000000800 */
[----:B------:R-:W-:Y:S01]  /*13d80*/  LOP3.LUT P0, RZ, R9, 0x1f, RZ, 0xc0, !PT ;  /* 0x0000001f09ff7812 */ /* 0x000fe2000780c0ff */
[----:B------:R-:W-:Y:S01]  /*13d90*/  UIMAD UR7, UR4, UR7, 0x1 ;  /* 0x00000001040774a4 */ /* 0x000fe2000f8e0207 */
[----:B------:R-:W-:Y:S01]  /*13da0*/  IMAD.U32 R10, RZ, RZ, UR6 ;  /* 0x00000006ff0a7e24 */ /* 0x000fe2000f8e00ff */
[----:B------:R-:W-:Y:S01]  /*13db0*/  ULDC UR9, c[0x0][0x388] ;  /* 0x0000e20000097ab9 */ /* 0x000fe20000000800 */
[----:B------:R-:W-:Y:S01]  /*13dc0*/  IMAD.HI.U32 R4, R16, UR8, RZ ;  /* 0x0000000810047c27 */ /* 0x000fe2000f8e00ff */
[----:B------:R-:W-:Y:S02]  /*13dd0*/  ISETP.NE.AND P1, PT, R7, RZ, PT ;  /* 0x000000ff0700720c */ /* 0x000fe40003f25270 */
[----:B------:R-:W-:-:S02]  /*13de0*/  CS2R R8, SRZ ;  /* 0x0000000000087805 */ /* 0x000fc4000001ff00 */
[----:B------:R-:W-:Y:S01]  /*13df0*/  ISETP.NE.OR P0, PT, R7, RZ, !P0 ;  /* 0x000000ff0700720c */ /* 0x000fe20004705670 */
[----:B------:R-:W-:Y:S01]  /*13e00*/  IMAD.MOV.U32 R5, RZ, RZ, 0x1 ;  /* 0x00000001ff057424 */ /* 0x000fe200078e00ff */
[----:B------:R-:W-:Y:S02]  /*13e10*/  CS2R R6, SRZ ;  /* 0x0000000000067805 */ /* 0x000fe4000001ff00 */
[----:B------:R-:W-:Y:S01]  /*13e20*/  SHF.R.U32.HI R4, RZ, UR9, R4 ;  /* 0x00000009ff047c19 */ /* 0x000fe20008011604 */
[----:B------:R-:W-:Y:S02]  /*13e30*/  IMAD.U32 R19, RZ, RZ, UR7 ;  /* 0x00000007ff137e24 */ /* 0x000fe4000f8e00ff */
[----:B0-----:R-:W-:-:S05]  /*13e40*/  IMAD.SHL.U32 R0, R3, 0x40, RZ ;  /* 0x0000004003007824 */ /* 0x001fca00078e00ff */
[----:B------:R-:W-:-:S05]  /*13e50*/  LOP3.LUT R0, R0, 0x40, RZ, 0xc0, !PT ;  /* 0x0000004000007812 */ /* 0x000fca00078ec0ff */
[----:B------:R-:W-:Y:S02]  /*13e60*/  IMAD R2, R11, 0x80, R0 ;  /* 0x000000800b027824 */ /* 0x000fe400078e0200 */
[----:B------:R-:W-:Y:S01]  /*13e70*/  IMAD.SHL.U32 R0, R3, 0x800, RZ ;  /* 0x0000080003007824 */ /* 0x000fe200078e00ff */
[----:B------:R-:W-:-:S04]  /*13e80*/  LOP3.LUT R3, R10, 0x2, RZ, 0xfc, !PT ;  /* 0x000000020a037812 */ /* 0x000fc800078efcff */
[----:B------:R-:W-:-:S07]  /*13e90*/  LOP3.LUT R0, R0, 0x800, RZ, 0xc0, !PT ;  /* 0x0000080000007812 */ /* 0x000fce00078ec0ff */
.L_x_535:
[----:B------:R-:W0:Y:S01]  /*13ea0*/  S2R R11, SR_CgaCtaId ;  /* 0x00000000000b7919 */ /* 0x000e220000008800 */
[----:B------:R-:W-:-:S04]  /*13eb0*/  MOV R10, 0x400 ;  /* 0x00000400000a7802 */ /* 0x000fc80000000f00 */
[----:B0-----:R-:W-:Y:S02]  /*13ec0*/  LEA R18, R11, R10, 0x18 ;  /* 0x0000000a0b127211 */ /* 0x001fe400078ec0ff */
[----:B------:R-:W-:-:S03]  /*13ed0*/  SHF.L.U32 R10, R5, 0x1f, RZ ;  /* 0x0000001f050a7819 */ /* 0x000fc600000006ff */
[----:B------:R-:W-:-:S07]  /*13ee0*/  IMAD R17, R7, 0x8, R18 ;  /* 0x0000000807117824 */ /* 0x000fce00078e0212 */
.L_x_532:
[----:B0-----:R0:W1:Y:S02]  /*13ef0*/  SYNCS.PHASECHK.TRANS64.TRYWAIT P2, [R17+URZ+0x36048], R10 ;  /* 0x0360480a110075a7 */ /* 0x001064000804017f */
[----:B-1----:R-:W-:Y:S05]  /*13f00*/  @!P2 NANOSLEEP.SYNCS 0x989680 ;  /* 0x009896800000a95d */ /* 0x002fea0003900000 */
[----:B------:R-:W1:Y:S02]  /*13f10*/  @!P2 SYNCS.PHASECHK.TRANS64 P2, [R17+URZ+0x36048], R10 ;  /* 0x0360480a1100a5a7 */ /* 0x000e64000804007f */
[----:B-1----:R-:W-:Y:S05]  /*13f20*/  @!P2 BRA `(.L_x_532) ;  /* 0xfffffffc00f0a947 */ /* 0x002fea000383ffff */
[----:B0-----:R-:W0:Y:S02]  /*13f30*/  @!P1 LDC R10, c[0x0][0x500] ;  /* 0x00014000ff0a9b82 */ /* 0x001e240000000800 */
[----:B0-----:R0:W-:Y:S02]  /*13f40*/  @!P1 SYNCS.ARRIVE.TRANS64 RZ, [R17+URZ+0x36000], R10 ;  /* 0x0360000a11ff99a7 */ /* 0x0011e4000800003f */
[----:B0-----:R-:W-:-:S04]  /*13f50*/  PRMT R10, R3, 0x9910, RZ ;  /* 0x00009910030a7816 */ /* 0x001fc800000000ff */
[----:B------:R-:W-:-:S13]  /*13f60*/  ISETP.NE.AND P2, PT, R10, 0x2, PT ;  /* 0x000000020a00780c */ /* 0x000fda0003f45270 */
[----:B------:R-:W-:Y:S05]  /*13f70*/  @P2 BRA `(.L_x_533) ;  /* 0x0000000000042947 */ /* 0x000fea0003800000 */
[----:B------:R-:W-:Y:S01]  /*13f80*/  BPT.TRAP 0x1 ;  /* 0x000000040000795c */ /* 0x000fe20000300000 */
.L_x_533:
[----:B------:R-:W-:Y:S05]  /*13f90*/  @P0 BRA `(.L_x_534) ;  /* 0x0000000000040947 */ /* 0x000fea0003800000 */
[----:B------:R-:W-:Y:S01]  /*13fa0*/  BPT.TRAP 0x1 ;  /* 0x000000040000795c */ /* 0x000fe20000300000 */
.L_x_534:
[----:B------:R-:W0:Y:S01]  /*13fb0*/  LDC R11, c[0x0][0x380] ;  /* 0x0000e000ff0b7b82 */ /* 0x000e220000000800 */
[----:B------:R-:W-:Y:S01]  /*13fc0*/  R2UR UR7, R4 ;  /* 0x00000000040772ca */ /* 0x000fe200000e0000 */
[C---:B------:R-:W-:Y:S01]  /*13fd0*/  IMAD R10, R7.reuse, 0x1000, R0 ;  /* 0x00001000070a7824 */ /* 0x040fe200078e0200 */
[----:B------:R-:W-:Y:S01]  /*13fe0*/  ULDC UR20, c[0x0][0x38c] ;  /* 0x0000e30000147ab9 */ /* 0x000fe20000000800 */
[----:B------:R-:W-:Y:S01]  /*13ff0*/  R2UR UR18, R8 ;  /* 0x00000000081272ca */ /* 0x000fe200000e0000 */
[----:B------:R-:W-:Y:S01]  /*14000*/  UISETP.NE.AND UP0, UPT, UR20, 0x1, UPT ;  /* 0x000000011400788c */ /* 0x000fe2000bf05270 */
[----:B------:R-:W-:Y:S01]  /*14010*/  IMAD R10, R10, 0x2, R18 ;  /* 0x000000020a0a7824 */ /* 0x000fe200078e0212 */
[----:B------:R-:W-:Y:S01]  /*14020*/  R2UR UR15, R18 ;  /* 0x00000000120f72ca */ /* 0x000fe200000e0000 */
[----:B------:R-:W1:Y:S01]  /*14030*/  LDC.64 R12, c[0x0][0x3b8] ;  /* 0x0000ee00ff0c7b82 */ /* 0x000e620000000a00 */
[----:B------:R-:W-:Y:S01]  /*14040*/  VIADD R8, R8, 0x1 ;  /* 0x0000000108087836 */ /* 0x000fe20000000000 */
[----:B------:R-:W-:Y:S01]  /*14050*/  R2UR UR16, R7 ;  /* 0x00000000071072ca */ /* 0x000fe200000e0000 */
[----:B------:R-:W-:Y:S01]  /*14060*/  VIADD R19, R19, 0xffffffff ;  /* 0xffffffff13137836 */ /* 0x000fe20000000000 */
[----:B------:R-:W-:Y:S01]  /*14070*/  R2UR UR24, R10 ;  /* 0x000000000a1872ca */ /* 0x000fe200000e0000 */
[----:B------:R-:W-:Y:S01]  /*14080*/  ULDC.64 UR30, c[0x0][0x198] ;  /* 0x00006600001e7ab9 */ /* 0x000fe20000000a00 */
[----:B------:R-:W-:Y:S01]  /*14090*/  R2UR UR17, R17 ;  /* 0x00000000111172ca */ /* 0x000fe200000e0000 */
[----:B------:R-:W-:Y:S01]  /*140a0*/  UIADD3 UR14, UP1, UR30, 0xf0, URZ ;  /* 0x000000f01e0e7890 */ /* 0x000fe2000ff3e03f */
[----:B------:R-:W1:Y:S01]  /*140b0*/  LDC.64 R14, c[0x0][0x3d8] ;  /* 0x0000f600ff0e7b82 */ /* 0x000e620000000a00 */
[----:B------:R-:W-:Y:S01]  /*140c0*/  @UP0 ULDC.64 UR12, c[0x0][0x390] ;  /* 0x0000e400000c0ab9 */ /* 0x000fe20000000a00 */
[----:B------:R-:W-:Y:S01]  /*140d0*/  UIADD3 UR30, UP2, UR30, 0x1f0, URZ ;  /* 0x000001f01e1e7890 */ /* 0x000fe2000ff5e03f */
[----:B------:R-:W-:Y:S01]  /*140e0*/  ISETP.GT.AND P5, PT, R19, 0x1, PT ;  /* 0x000000011300780c */ /* 0x000fe20003fa4270 */
[----:B------:R-:W-:Y:S01]  /*140f0*/  ULDC.64 UR8, c[0x0][0x3b0] ;  /* 0x0000ec0000087ab9 */ /* 0x000fe20000000a00 */
[----:B------:R-:W-:Y:S01]  /*14100*/  ULDC.64 UR22, c[0x0][0x3d0] ;  /* 0x0000f40000167ab9 */ /* 0x000fe20000000a00 */
[----:B------:R-:W-:Y:S01]  /*14110*/  USHF.L.U32 UR18, UR18, 0x5, URZ ;  /* 0x0000000512127899 */ /* 0x000fe2000800063f */
[----:B------:R-:W-:Y:S01]  /*14120*/  IADD3 R7, R7, 0x1, RZ ;  /* 0x0000000107077810 */ /* 0x000fe20007ffe0ff */
[----:B------:R-:W-:Y:S01]  /*14130*/  ULEA UR16, UR16, UR15, 0xe ;  /* 0x0000000f10107291 */ /* 0x000fe2000f8e703f */
[----:B0-----:R-:W-:Y:S01]  /*14140*/  ISETP.NE.AND P2, PT, R11, 0x1, PT ;  /* 0x000000010b00780c */ /* 0x001fe20003f45270 */
[----:B------:R-:W-:Y:S01]  /*14150*/  UIADD3.X UR15, URZ, UR31, URZ, UP1, !UPT ;  /* 0x0000001f3f0f7290 */ /* 0x000fe20008ffe43f */
[----:B------:R-:W-:Y:S01]  /*14160*/  ISETP.NE.AND P4, PT, R7, 0x9, PT ;  /* 0x000000090700780c */ /* 0x000fe20003f85270 */
[----:B------:R-:W-:-:S02]  /*14170*/  UIADD3 UR17, UR17, 0x36000, URZ ;  /* 0x0003600011117890 */ /* 0x000fc4000fffe03f */
[----:B------:R-:W-:Y:S01]  /*14180*/  UIADD3.X UR31, URZ, UR31, URZ, UP2, !UPT ;  /* 0x0000001f3f1f7290 */ /* 0x000fe200097fe43f */
[----:B------:R-:W-:Y:S01]  /*14190*/  SEL R7, R7, RZ, P4 ;  /* 0x000000ff07077207 */ /* 0x000fe20002000000 */
[----:B------:R-:W-:Y:S01]  /*141a0*/  UMOV UR32, 0x30000 ;  /* 0x0003000000207882 */ /* 0x000fe20000000000 */
[----:B------:R-:W-:Y:S01]  /*141b0*/  UMOV UR28, 0x0 ;  /* 0x00000000001c7882 */ /* 0x000fe20000000000 */
[----:B------:R-:W-:-:S04]  /*141c0*/  UMOV UR29, 0x10000000 ;  /* 0x10000000001d7882 */ /* 0x000fc80000000000 */
[----:B------:R-:W-:Y:S01]  /*141d0*/  @P2 IMAD.U32 R20, RZ, RZ, UR7 ;  /* 0x00000007ff142e24 */ /* 0x000fe2000f8e00ff */
[----:B------:R-:W-:Y:S01]  /*141e0*/  R2UR UR7, R16 ;  /* 0x00000000100772ca */ /* 0x000fe200000e0000 */
[----:B-1----:R-:W-:Y:S02]  /*141f0*/  IMAD R10, R9, R12, R14 ;  /* 0x0000000c090a7224 */ /* 0x002fe400078e020e */
[----:B------:R-:W0:Y:S01]  /*14200*/  LDC R12, c[0x0][0x3c8] ;  /* 0x0000f200ff0c7b82 */ /* 0x000e220000000800 */
[----:B------:R-:W-:Y:S02]  /*14210*/  @P2 R2UR UR7, R20 ;  /* 0x00000000140722ca */ /* 0x000fe400000e0000 */
[----:B------:R-:W-:-:S04]  /*14220*/  ISETP.NE.AND P2, PT, R8, UR4, PT ;  /* 0x0000000408007c0c */ /* 0x000fc8000bf45270 */
[----:B------:R-:W-:-:S07]  /*14230*/  SEL R8, R8, RZ, P2 ;  /* 0x000000ff08087207 */ /* 0x000fce0001000000 */
[----:B------:R-:W-:Y:S02]  /*14240*/  UIADD3 UR10, -UR7, URZ, URZ ;  /* 0x0000003f070a7290 */ /* 0x000fe4000fffe13f */
[----:B------:R-:W-:-:S04]  /*14250*/  UMOV UR21, UR7 ;  /* 0x0000000700157c82 */ /* 0x000fc80008000000 */
[----:B------:R-:W-:Y:S01]  /*14260*/  IMAD R14, R11, UR10, R16 ;  /* 0x0000000a0b0e7c24 */ /* 0x000fe2000f8e0210 */
[----:B------:R-:W-:Y:S01]  /*14270*/  UIMAD.WIDE.U32 UR10, UR7, UR12, URZ ;  /* 0x0000000c070a72a5 */ /* 0x000fe2000f8e003f */
[----:B------:R-:W-:Y:S01]  /*14280*/  IMAD R11, R6, R13, R15 ;  /* 0x0000000d060b7224 */ /* 0x000fe200078e020f */
[C---:B------:R-:W-:Y:S02]  /*14290*/  R2UR UR12, R9.reuse ;  /* 0x00000000090c72ca */ /* 0x040fe400000e0000 */
[----:B------:R-:W-:Y:S01]  /*142a0*/  R2UR UR19, R14 ;  /* 0x000000000e1372ca */ /* 0x000fe200000e0000 */
[----:B------:R-:W-:Y:S01]  /*142b0*/  @UP0 USHF.R.U32.HI UR21, URZ, UR13, UR11 ;  /* 0x0000000d3f150299 */ /* 0x000fe2000801160b */
[----:B------:R-:W-:Y:S01]  /*142c0*/  PRMT R10, R10, 0x40, R11 ;  /* 0x000000400a0a7816 */ /* 0x000fe2000000000b */
[----:B------:R-:W-:Y:S01]  /*142d0*/  VIADD R11, R9, 0x1 ;  /* 0x00000001090b7836 */ /* 0x000fe20000000000 */
[----:B------:R-:W-:Y:S01]  /*142e0*/  R2UR UR11, R2 ;  /* 0x00000000020b72ca */ /* 0x000fe200000e0000 */
[----:B------:R-:W-:Y:S01]  /*142f0*/  @P2 IMAD.MOV R11, RZ, RZ, R9 ;  /* 0x000000ffff0b2224 */ /* 0x000fe200078e0209 */
[----:B------:R-:W-:Y:S01]  /*14300*/  R2UR UR25, R10 ;  /* 0x000000000a1972ca */ /* 0x000fe200000e0000 */
[----:B------:R-:W-:Y:S01]  /*14310*/  UIADD3 UR10, -UR21, URZ, URZ ;  /* 0x0000003f150a7290 */ /* 0x000fe2000fffe13f */
[C---:B------:R-:W-:Y:S01]  /*14320*/  R2UR UR13, R6.reuse ;  /* 0x00000000060d72ca */ /* 0x040fe200000e0000 */
[----:B------:R-:W-:Y:S01]  /*14330*/  VIADD R10, R6, 0x1 ;  /* 0x00000001060a7836 */ /* 0x000fe20000000000 */
[C---:B0-----:R-:W-:Y:S01]  /*14340*/  ISETP.NE.AND P3, PT, R11.reuse, R12, PT ;  /* 0x0000000c0b00720c */ /* 0x041fe20003f65270 */
[----:B------:R-:W-:Y:S01]  /*14350*/  UIMAD UR20, UR20, UR10, UR7 ;  /* 0x0000000a141472a4 */ /* 0x000fe2000f8e0207 */
[----:B------:R-:W-:Y:S01]  /*14360*/  SEL R12, RZ, 0x1, P4 ;  /* 0x00000001ff0c7807 */ /* 0x000fe20002000000 */
[----:B------:R-:W-:Y:S01]  /*14370*/  UIMAD UR19, UR19, UR8, UR22 ;  /* 0x00000008131372a4 */ /* 0x000fe2000f8e0216 */
[----:B------:R-:W-:Y:S01]  /*14380*/  SEL R9, R11, RZ, P3 ;  /* 0x000000ff0b097207 */ /* 0x000fe20001800000 */
[----:B------:R-:W-:Y:S01]  /*14390*/  UIMAD UR20, UR20, UR9, UR23 ;  /* 0x00000009141472a4 */ /* 0x000fe2000f8e0217 */
[----:B------:R-:W-:Y:S01]  /*143a0*/  LOP3.LUT R5, R5, R12, RZ, 0x3c, !PT ;  /* 0x0000000c05057212 */ /* 0x000fe200078e3cff */
[----:B------:R-:W-:-:S02]  /*143b0*/  UIADD3 UR8, UR24, 0x24000, URZ ;  /* 0x0002400018087890 */ /* 0x000fc4000fffe03f */
[----:B------:R-:W-:Y:S01]  /*143c0*/  UPRMT UR7, UR25, 0x5410, URZ ;  /* 0x0000541019077896 */ /* 0x000fe2000800003f */
[----:B------:R-:W-:Y:S01]  /*143d0*/  UMOV UR9, UR17 ;  /* 0x0000001100097c82 */ /* 0x000fe20008000000 */
[----:B------:R-:W-:Y:S02]  /*143e0*/  UMOV UR10, UR18 ;  /* 0x00000012000a7c82 */ /* 0x000fe40008000000 */
[----:B------:R-:W-:-:S04]  /*143f0*/  @P3 IMAD.MOV R10, RZ, RZ, R6 ;  /* 0x000000ffff0a3224 */ /* 0x000fc800078e0206 */
[----:B------:R-:W-:Y:S01]  /*14400*/  IMAD.MOV.U32 R6, RZ, RZ, R10 ;  /* 0x000000ffff067224 */ /* 0x000fe200078e000a */
[----:B------:R0:W-:Y:S01]  /*14410*/  UTMALDG.4D.IM2COL [UR16], [UR14], UR7 ;  /* 0x000000100e0073b4 */ /* 0x0001e20008058007 */
[----:B------:R0:W-:Y:S02]  /*14420*/  UTMALDG.4D.MULTICAST [UR8], [UR30], UR32, desc[UR28] ;  /* 0x00001c081e0073b4 */ /* 0x0001e40008019820 */
[----:B0-----:R-:W-:Y:S05]  /*14430*/  @P5 BRA `(.L_x_535) ;  /* 0xfffffff800985947 */ /* 0x001fea000383ffff */
.L_x_531:
[----:B------:R-:W-:Y:S01]  /*14440*/  UISETP.GE.U32.AND UP1, UPT, UR5, 0x9, UPT ;  /* 0x000000090500788c */ /* 0x000fe2000bf26070 */
[----:B------:R-:W-:-:S05]  /*14450*/  IMAD.MOV.U32 R0, RZ, RZ, 0x1 ;  /* 0x00000001ff007424 */ /* 0x000fca00078e00ff */
[----:B------:R-:W-:-:S05]  /*14460*/  PLOP3.LUT P0, PT, PT, PT, UP1, 0x80, 0x0 ;  /* 0x000000000000781c */ /* 0x000fca0003f0f018 */
[----:B------:R-:W-:-:S04]  /*14470*/  @UP1 UIMAD.WIDE.U32 UR8, UR5, 0x38e38e39, URZ ;  /* 0x38e38e39050818a5 */ /* 0x000fc8000f8e003f */
[----:B------:R-:W-:-:S04]  /*14480*/  @UP1 USHF.R.U32.HI UR7, URZ, 0x1, UR9 ;  /* 0x000000013f071899 */ /* 0x000fc80008011609 */
[----:B------:R-:W-:-:S04]  /*14490*/  @UP1 ULOP3.LUT UR7, UR7, 0x1, URZ, 0xc0, !UPT ;  /* 0x0000000107071892 */ /* 0x000fc8000f8ec03f */
[----:B------:R-:W-:-:S04]  /*144a0*/  @UP1 UISETP.NE.U32.AND UP0, UPT, UR7, 0x1, UPT ;  /* 0x000000010700188c */ /* 0x000fc8000bf05070 */
[----:B------:R-:W-:-:S04]  /*144b0*/  @UP1 UISETP.NE.U32.AND.EX UP0, UPT, URZ, URZ, UPT, UP0 ;  /* 0x0000003f3f00128c */ /* 0x000fc8000bf05100 */
[----:B------:R-:W-:-:S06]  /*144c0*/  @UP1 USEL UR7, URZ, 0x1, !UP0 ;  /* 0x000000013f071887 */ /* 0x000fcc000c000000 */
[----:B------:R-:W-:Y:S01]  /*144d0*/  @P0 IMAD.U32 R0, RZ, RZ, UR7 ;  /* 0x00000007ff000e24 */ /* 0x000fe2000f8e00ff */
[----:B------:R-:W-:Y:S05]  /*144e0*/  WARPSYNC.ALL ;  /* 0x0000000000007948 */ /* 0x000fea0003800000 */
[----:B------:R-:W-:-:S13]  /*144f0*/  ELECT P0, URZ, PT ;  /* 0x00000000003f782f */ /* 0x000fda0003800000 */
[----:B------:R-:W-:Y:S05]  /*14500*/  @!P0 EXIT ;  /* 0x000000000000894d */ /* 0x000fea0003800000 */
[----:B------:R-:W-:-:S04]  /*14510*/  ULOP3.LUT UR6, UR6, 0x2, URZ, 0xfc, !UPT ;  /* 0x0000000206067892 */ /* 0x000fc8000f8efc3f */
[----:B------:R-:W-:-:S06]  /*14520*/  UISETP.NE.AND UP0, UPT, UR6, 0x3, UPT ;  /* 0x000000030600788c */ /* 0x000fcc000bf05270 */
[----:B------:R-:W-:-:S13]  /*14530*/  PLOP3.LUT P0, PT, PT, PT, UP0, 0x80, 0x0 ;  /* 0x000000000000781c */ /* 0x000fda0003f0f008 */
[----:B------:R-:W-:Y:S05]  /*14540*/  @!P0 BRA `(.L_x_536) ;  /* 0x0000000000048947 */ /* 0x000fea0003800000 */
[----:B------:R-:W-:Y:S01]  /*14550*/  BPT.TRAP 0x1 ;  /* 0x000000040000795c */ /* 0x000fe20000300000 */
.L_x_536:
[----:B------:R-:W0:Y:S01]  /*14560*/  S2UR UR8, SR_CgaCtaId ;  /* 0x00000000000879c3 */ /* 0x000e220000008800 */
[----:B------:R-:W-:Y:S01]  /*14570*/  UIMAD.WIDE.U32 UR6, UR5, 0x38e38e39, URZ ;  /* 0x38e38e39050678a5 */ /* 0x000fe2000f8e003f */
[----:B------:R-:W-:Y:S01]  /*14580*/  SHF.L.U32 R2, R0, 0x1f, RZ ;  /* 0x0000001f00027819 */ /* 0x000fe200000006ff */
[----:B------:R-:W-:Y:S02]  /*14590*/  UMOV UR4, 0x400 ;  /* 0x0000040000047882 */ /* 0x000fe40000000000 */
[----:B------:R-:W-:-:S04]  /*145a0*/  USHF.R.U32.HI UR6, URZ, 0x1, UR7 ;  /* 0x000000013f067899 */ /* 0x000fc80008011607 */
[----:B------:R-:W-:Y:S02]  /*145b0*/  UIMAD UR5, UR6, -0x9, UR5 ;  /* 0xfffffff7060578a4 */ /* 0x000fe4000f8e0205 */
[----:B0-----:R-:W-:-:S04]  /*145c0*/  ULEA UR4, UR8, UR4, 0x18 ;  /* 0x0000000408047291 */ /* 0x001fc8000f8ec03f */
[----:B------:R-:W-:-:S04]  /*145d0*/  UIADD3 UR4, UR4, 0x36048, URZ ;  /* 0x0003604804047890 */ /* 0x000fc8000fffe03f */
[----:B------:R-:W-:-:S12]  /*145e0*/  ULEA UR6, UR5, UR4, 0x3 ;  /* 0x0000000405067291 */ /* 0x000fd8000f8e183f */
.L_x_537:
[----:B0-----:R-:W-:-:S04]  /*145f0*/  IMAD.U32 R3, RZ, RZ, UR6 ;  /* 0x00000006ff037e24 */ /* 0x001fc8000f8e00ff */
[----:B------:R0:W1:Y:S03]  /*14600*/  SYNCS.PHASECHK.TRANS64.TRYWAIT P0, [R3+URZ], R2 ;  /* 0x00000002030075a7 */ /* 0x000066000800017f */
[----:B-1----:R-:W-:Y:S05]  /*14610*/  @!P0 NANOSLEEP.SYNCS 0x989680 ;  /* 0x009896800000895d */ /* 0x002fea0003900000 */
[----:B------:R-:W1:Y:S02]  /*14620*/  @!P0 SYNCS.PHASECHK.TRANS64 P0, [R3+URZ], R2 ;  /* 0x00000002030085a7 */ /* 0x000e64000800007f */
[----:B-1----:R-:W-:Y:S05]  /*14630*/  @!P0 BRA `(.L_x_537) ;  /* 0xfffffffc00ec8947 */ /* 0x002fea000383ffff */
[----:B------:R-:W-:-:S04]  /*14640*/  UIADD3 UR5, UR5, 0x1, URZ ;  /* 0x0000000105057890 */ /* 0x000fc8000fffe03f */
[----:B------:R-:W-:-:S04]  /*14650*/  UISETP.NE.AND UP0, UPT, UR5, 0x9, UPT ;  /* 0x000000090500788c */ /* 0x000fc8000bf05270 */
[----:B------:R-:W-:Y:S02]  /*14660*/  USEL UR6, URZ, 0x1, UP0 ;  /* 0x000000013f067887 */ /* 0x000fe40008000000 */
[----:B------:R-:W-:-:S04]  /*14670*/  USEL UR5, UR5, URZ, UP0 ;  /* 0x0000003f05057287 */ /* 0x000fc80008000000 */
[----:B0-----:R-:W-:Y:S01]  /*14680*/  LOP3.LUT R2, R0, UR6, RZ, 0x3c, !PT ;  /* 0x0000000600027c12 */ /* 0x001fe2000f8e3cff */
[----:B------:R-:W-:-:S03]  /*14690*/  ULEA UR7, UR5, UR4, 0x3 ;  /* 0x0000000405077291 */ /* 0x000fc6000f8e183f */
[----:B------:R-:W-:-:S09]  /*146a0*/  SHF.L.U32 R0, R2, 0x1f, RZ ;  /* 0x0000001f02007819 */ /* 0x000fd200000006ff */
.L_x_538:
        /* <DEDUP_REMOVED lines=9> */
[----:B------:R-:W-:Y:S01]  /*14740*/  LOP3.LUT R2, R2, UR6, RZ, 0x3c, !PT ;  /* 0x0000000602027c12 */ /* 0x000fe2000f8e3cff */
[----:B------:R-:W-:-:S03]  /*14750*/  ULEA UR7, UR5, UR4, 0x3 ;  /* 0x0000000405077291 */ /* 0x000fc6000f8e183f */
[----:B0-----:R-:W-:-:S09]  /*14760*/  SHF.L.U32 R0, R2, 0x1f, RZ ;  /* 0x0000001f02007819 */ /* 0x001fd200000006ff */
.L_x_539:
        /* <DEDUP_REMOVED lines=12> */
.L_x_540:
        /* <DEDUP_REMOVED lines=12> */
.L_x_541:
        /* <DEDUP_REMOVED lines=12> */
.L_x_542:
        /* <DEDUP_REMOVED lines=12> */
.L_x_543:
        /* <DEDUP_REMOVED lines=12> */
.L_x_544:
        /* <DEDUP_REMOVED lines=12> */
.L_x_545:
[----:B0-----:R-:W-:-:S04]  /*14bf0*/  IMAD.U32 R3, RZ, RZ, UR5 ;  /* 0x00000005ff037e24 */ /* 0x001fc8000f8e00ff */
[----:B------:R0:W1:Y:S03]  /*14c00*/  SYNCS.PHASECHK.TRANS64.TRYWAIT P0, [R3+URZ], R0 ;  /* 0x00000000030075a7 */ /* 0x000066000800017f */
[----:B-1----:R-:W-:Y:S05]  /*14c10*/  @!P0 NANOSLEEP.SYNCS 0x989680 ;  /* 0x009896800000895d */ /* 0x002fea0003900000 */
[----:B------:R-:W1:Y:S02]  /*14c20*/  @!P0 SYNCS.PHASECHK.TRANS64 P0, [R3+URZ], R0 ;  /* 0x00000000030085a7 */ /* 0x000e64000800007f */
[----:B-1----:R-:W-:Y:S05]  /*14c30*/  @P0 EXIT ;  /* 0x000000000000094d */ /* 0x002fea0003800000 */
[----:B------:R-:W-:Y:S05]  /*14c40*/  BRA `(.L_x_545) ;  /* 0xfffffffc00e87947 */ /* 0x000fea000383ffff */
.L_x_546:
[----:B------:R-:W-:-:S00]  /*14c50*/  BRA `(.L_x_546) ;  /* 0xfffffffc00fc7947 */ /* 0x000fc0000383ffff */
[----:B------:R-:W-:-:S00]  /*14c60*/  NOP ;  /* 0x0000000000007918 */ /* 0x000fc00000000000 */
        /* <DEDUP_REMOVED lines=9> */
.L_x_547:


//--------------------- .nv.shared._ZN7cutlass13device_kernelINS_4conv6kernel13ConvUniversalINS1_16ConvProblemShapeILNS1_8OperatorE0ELi2EEENS1_10collective14CollectiveConvINS1_46MainloopSm90TmaGmmaWarpSpecializedImplicitGemmILS5_0ELi9ELi2EN4cute5tupleIJNSA_1CILi2EEENSC_ILi1EEESE_EEENS1_36KernelImplicitTmaWarpSpecializedSm90ELi1EEENSB_IJNSC_ILi256EEENSC_ILi128EEENSB_IJNSC_ILi32EEEEEEEEENS_10bfloat16_tESN_NSA_8TiledMMAINSA_8MMA_AtomIJNSA_4SM904GMMA28MMA_64x128x16_F32BF16BF16_SSILNSR_5MajorE0ELST_0ELNSR_7ScaleInE1ELSU_1EEEEEENSA_6LayoutINSB_IJSE_SE_SE_EEENSB_IJNSC_ILi0EEESZ_SZ_EEEEENSB_IJNSA_10UnderscoreES12_S12_EEEEENS7_6detail26Sm90ImplicitGemmTileTraitsINSA_20SM90_TMA_LOAD_IM2COLENSA_14ComposedLayoutINSA_7SwizzleILi2ELi4ELi3EEENSA_18smem_ptr_flag_bitsILi16EEENSX_INSB_IJNSB_IJNSC_ILi8EEESK_EEENSB_IJSK_SE_EEENSB_IJSE_NSC_ILi9EEEEEEEEENSB_IJNSB_IJSK_SI_EEENSB_IJSE_SZ_EEENSB_IJSZ_NSC_ILi8192EEEEEEEEEEEEEvEENS16_INSA_23SM90_TMA_LOAD_MULTICASTENS18_IS1A_S1C_NSX_INSB_IJNSB_IJS1D_NSC_ILi16EEEEEES1F_S1H_EEENSB_IJS1J_S1K_NSB_IJSZ_NSC_ILi4096EEEEEEEEEEEEEvEEEENS_8epilogue10collective6detail29Sm90TmaWarpSpecializedAdapterINS23_15DefaultEpilogueISN_NSB_IJNSB_IJlllEEESE_SZ_EEES28_NS22_6thread17LinearCombinationISN_Li1EffLNS29_9ScaleType4KindE0ELNS_15FloatRoundStyleE2ESN_EENS_4gemm15EpilogueDefaultEEEEEvvEEEEvNT_6ParamsE --------------------------
	.section	.nv.shared._ZN7cutlass13device_kernelINS_4conv6kernel13ConvUniversalINS1_16ConvProblemShapeILNS1_8OperatorE0ELi2EEENS1_10collective14CollectiveConvINS1_46MainloopSm90TmaGmmaWarpSpecializedImplicitGemmILS5_0ELi9ELi2EN4cute5tupleIJNSA_1CILi2EEENSC_ILi1EEESE_EEENS1_36KernelImplicitTmaWarpSpecializedSm90ELi1EEENSB_IJNSC_ILi256EEENSC_ILi128EEENSB_IJNSC_ILi32EEEEEEEEENS_10bfloat16_tESN_NSA_8TiledMMAINSA_8MMA_AtomIJNSA_4SM904GMMA28MMA_64x128x16_F32BF16BF16_SSILNSR_5MajorE0ELST_0ELNSR_7ScaleInE1ELSU_1EEEEEENSA_6LayoutINSB_IJSE_SE_SE_EEENSB_IJNSC_ILi0EEESZ_SZ_EEEEENSB_IJNSA_10UnderscoreES12_S12_EEEEENS7_6detail26Sm90ImplicitGemmTileTraitsINSA_20SM90_TMA_LOAD_IM2COLENSA_14ComposedLayoutINSA_7SwizzleILi2ELi4ELi3EEENSA_18smem_ptr_flag_bitsILi16EEENSX_INSB_IJNSB_IJNSC_ILi8EEESK_EEENSB_IJSK_SE_EEENSB_IJSE_NSC_ILi9EEEEEEEEENSB_IJNSB_IJSK_SI_EEENSB_IJSE_SZ_EEENSB_IJSZ_NSC_ILi8192EEEEEEEEEEEEEvEENS16_INSA_23SM90_TMA_LOAD_MULTICASTENS18_IS1A_S1C_NSX_INSB_IJNSB_IJS1D_NSC_ILi16EEEEEES1F_S1H_EEENSB_IJS1J_S1K_NSB_IJSZ_NSC_ILi4096EEEEEEEEEEEEEvEEEENS_8epilogue10collective6detail29Sm90TmaWarpSpecializedAdapterINS23_15DefaultEpilogueISN_NSB_IJNSB_IJlllEEESE_SZ_EEES28_NS22_6thread17LinearCombinationISN_Li1EffLNS29_9ScaleType4KindE0ELNS_15FloatRoundStyleE2ESN_EENS_4gemm15EpilogueDefaultEEEEEvvEEEEvNT_6ParamsE,"aw",@nobits
	.sectionflags	@""
	.align	16
	.zero		1024


//--------------------- .nv.shared.reserved.0     --------------------------
	.section	.nv.shared.reserved.0,"aw",@nobits
	.weak		__nv_reservedSMEM_offset_0_alias
	.size		__nv_reservedSMEM_offset_0_alias, 0, 0
	.other		__nv_reservedSMEM_offset_0_alias,@"STO_CUDA_RESERVED_SHARED STV_DEFAULT"
__nv_reservedSMEM_offset_0_alias:
	.zero		0


//--------------------- .nv.global                --------------------------
	.section	.nv.global,"aw",@nobits
.nv.global:
	.type		_ZN39_INTERNAL_0d1aa9ce_4_k_cu_980b6758_30054cute1_E,@object
	.size		_ZN39_INTERNAL_0d1aa9ce_4_k_cu_980b6758_30054cute1_E,(_ZN39_INTERNAL_0d1aa9ce_4_k_cu_980b6758_30054cuda3std3__45__cpo6cbeginE - _ZN39_INTERNAL_0d1aa9ce_4_k_cu_980b6758_30054cute1_E)
_ZN39_INTERNAL_0d1aa9ce_4_k_cu_980b6758_30054cute1_E:
	.zero		1
	.type		_ZN39_INTERNAL_0d1aa9ce_4_k_cu_980b6758_30054cuda3std3__45__cpo6cbeginE,@object
	.size		_ZN39_INTERNAL_0d1aa9ce_4_k_cu_980b6758_30054cuda3std3__45__cpo6cbeginE,(_ZN39_INTERNAL_0d1aa9ce_4_k_cu_980b6758_30054cuda3std3__48in_placeE - _ZN39_INTERNAL_0d1aa9ce_4_k_cu_980b6758_30054cuda3std3__45__cpo6cbeginE)
_ZN39_INTERNAL_0d1aa9ce_4_k_cu_980b6758_30054cuda3std3__45__cpo6cbeginE:
	.zero		1
	.type		_ZN39_INTERNAL_0d1aa9ce_4_k_cu_980b6758_30054cuda3std3__48in_placeE,@object
	.size		_ZN39_INTERNAL_0d1aa9ce_4_k_cu_980b6758_30054cuda3std3__48in_placeE,(_ZN39_INTERNAL_0d1aa9ce_4_k_cu_980b6758_30054cuda3std6ranges3__45__cpo9iter_moveE - _ZN39_INTERNAL_0d1aa9ce_4_k_cu_980b6758_30054cuda3std3__48in_placeE)
_ZN39_INTERNAL_0d1aa9ce_4_k_cu_980b6758_30054cuda3std3__48in_placeE:
	.zero		1
	.type		_ZN39_INTERNAL_0d1aa9ce_4_k_cu_980b6758_30054cuda3std6ranges3__45__cpo9iter_moveE,@object
	.size		_ZN39_INTERNAL_0d1aa9ce_4_k_cu_980b6758_30054cuda3std6ranges3__45__cpo9iter_moveE,(_ZN39_INTERNAL_0d1aa9ce_4_k_cu_980b6758_30054cuda3std3__45__cpo5beginE - _ZN39_INTERNAL_0d1aa9ce_4_k_cu_980b6758_30054cuda3std6ranges3__45__cpo9iter_moveE)
_ZN39_INTERNAL_0d1aa9ce_4_k_cu_980b6758_30054cuda3std6ranges3__45__cpo9iter_moveE:
	.zero		1
	.type		_ZN39_INTERNAL_0d1aa9ce_4_k_cu_980b6758_30054cuda3std3__45__cpo5beginE,@object
	.size		_ZN39_INTERNAL_0d1aa9ce_4_k_cu_980b6758_30054cuda3std3__45__cpo5beginE,(_ZN39_INTERNAL_0d1aa9ce_4_k_cu_980b6758_30054cuda3std3__441_GLOBAL__N__0d1aa9ce_4_k_cu_980b6758_30056ignoreE - _ZN39_INTERNAL_0d1aa9ce_4_k_cu_980b6758_30054cuda3std3__45__cpo5beginE)
_ZN39_INTERNAL_0d1aa9ce_4_k_cu_980b6758_30054cuda3std3__45__cpo5beginE:
	.zero		1
	.type		_ZN39_INTERNAL_0d1aa9ce_4_k_cu_980b6758_30054cuda3std3__441_GLOBAL__N__0d1aa9ce_4_k_cu_980b6758_30056ignoreE,@object
	.size		_ZN39_INTERNAL_0d1aa9ce_4_k_cu_980b6758_30054cuda3std3__441_GLOBAL__N__0d1aa9ce_4_k_cu_980b6758_30056ignoreE,(_ZN39_INTERNAL_0d1aa9ce_4_k_cu_980b6758_30054cute7productE - _ZN39_INTERNAL_0d1aa9ce_4_k_cu_980b6758_30054cuda3std3__441_GLOBAL__N__0d1aa9ce_4_k_cu_980b6758_30056ignoreE)
_ZN39_INTERNAL_0d1aa9ce_4_k_cu_980b6758_30054cuda3std3__441_GLOBAL__N__0d1aa9ce_4_k_cu_980b6758_30056ignoreE:
	.zero		1
	.type		_ZN39_INTERNAL_0d1aa9ce_4_k_cu_980b6758_30054cute7productE,@object
	.size		_ZN39_INTERNAL_0d1aa9ce_4_k_cu_980b6758_30054cute7productE,(_ZN39_INTERNAL_0d1aa9ce_4_k_cu_980b6758_30054cuda3std3__45__cpo3endE - _ZN39_INTERNAL_0d1aa9ce_4_k_cu_980b6758_30054cute7productE)
_ZN39_INTERNAL_0d1aa9ce_4_k_cu_980b6758_30054cute7productE:
	.zero		1
	.type		_ZN39_INTERNAL_0d1aa9ce_4_k_cu_980b6758_30054cuda3std3__45__cpo3endE,@object
	.size		_ZN39_INTERNAL_0d1aa9ce_4_k_cu_980b6758_30054cuda3std3__45__cpo3endE,(_ZN39_INTERNAL_0d1aa9ce_4_k_cu_980b6758_30054cuda3std3__419piecewise_constructE - _ZN39_INTERNAL_0d1aa9ce_4_k_cu_980b6758_30054cuda3std3__45__cpo3endE)
_ZN39_INTERNAL_0d1aa9ce_4_k_cu_980b6758_30054cuda3std3__45__cpo3endE:
	.zero		1
	.type		_ZN39_INTERNAL_0d1aa9ce_4_k_cu_980b6758_30054cuda3std3__419piecewise_constructE,@object
	.size		_ZN39_INTERNAL_0d1aa9ce_4_k_cu_980b6758_30054cuda3std3__419piecewise_constructE,(_ZN39_INTERNAL_0d1aa9ce_4_k_cu_980b6758_30054cuda3std3__45__cpo4cendE - _ZN39_INTERNAL_0d1aa9ce_4_k_cu_980b6758_30054cuda3std3__419piecewise_constructE)
_ZN39_INTERNAL_0d1aa9ce_4_k_cu_980b6758_30054cuda3std3__419piecewise_constructE:
	.zero		1
	.type		_ZN39_INTERNAL_0d1aa9ce_4_k_cu_980b6758_30054cuda3std3__45__cpo4cendE,@object
	.size		_ZN39_INTERNAL_0d1aa9ce_4_k_cu_980b6758_30054cuda3std3__45__cpo4cendE,(_ZN39_INTERNAL_0d1aa9ce_4_k_cu_980b6758_30054cuda3std6ranges3__45__cpo4swapE - _ZN39_INTERNAL_0d1aa9ce_4_k_cu_980b6758_30054cuda3std3__45__cpo4cendE)
_ZN39_INTERNAL_0d1aa9ce_4_k_cu_980b6758_30054cuda3std3__45__cpo4cendE:
	.zero		1
	.type		_ZN39_INTERNAL_0d1aa9ce_4_k_cu_980b6758_30054cuda3std6ranges3__45__cpo4swapE,@object
	.size		_ZN39_INTERNAL_0d1aa9ce_4_k_cu_980b6758_30054cuda3std6ranges3__45__cpo4swapE,(.L_7 - _ZN39_INTERNAL_0d1aa9ce_4_k_cu_980b6758_30054cuda3std6ranges3__45__cpo4swapE)
_ZN39_INTERNAL_0d1aa9ce_4_k_cu_980b6758_30054cuda3std6ranges3__45__cpo4swapE:
	.zero		1
.L_7:


//--------------------- .nv.constant0._ZN7cutlass13device_kernelINS_4conv6kernel13ConvUniversalINS1_16ConvProblemShapeILNS1_8OperatorE0ELi2EEENS1_10collective14CollectiveConvINS1_46MainloopSm90TmaGmmaWarpSpecializedImplicitGemmILS5_0ELi9ELi2EN4cute5tupleIJNSA_1CILi2EEENSC_ILi1EEESE_EEENS1_36KernelImplicitTmaWarpSpecializedSm90ELi1EEENSB_IJNSC_ILi256EEENSC_ILi128EEENSB_IJNSC_ILi32EEEEEEEEENS_10bfloat16_tESN_NSA_8TiledMMAINSA_8MMA_AtomIJNSA_4SM904GMMA28MMA_64x128x16_F32BF16BF16_SSILNSR_5MajorE0ELST_0ELNSR_7ScaleInE1ELSU_1EEEEEENSA_6LayoutINSB_IJSE_SE_SE_EEENSB_IJNSC_ILi0EEESZ_SZ_EEEEENSB_IJNSA_10UnderscoreES12_S12_EEEEENS7_6detail26Sm90ImplicitGemmTileTraitsINSA_20SM90_TMA_LOAD_IM2COLENSA_14ComposedLayoutINSA_7SwizzleILi2ELi4ELi3EEENSA_18smem_ptr_flag_bitsILi16EEENSX_INSB_IJNSB_IJNSC_ILi8EEESK_EEENSB_IJSK_SE_EEENSB_IJSE_NSC_ILi9EEEEEEEEENSB_IJNSB_IJSK_SI_EEENSB_IJSE_SZ_EEENSB_IJSZ_NSC_ILi8192EEEEEEEEEEEEEvEENS16_INSA_23SM90_TMA_LOAD_MULTICASTENS18_IS1A_S1C_NSX_INSB_IJNSB_IJS1D_NSC_ILi16EEEEEES1F_S1H_EEENSB_IJS1J_S1K_NSB_IJSZ_NSC_ILi4096EEEEEEEEEEEEEvEEEENS_8epilogue10collective6detail29Sm90TmaWarpSpecializedAdapterINS23_15DefaultEpilogueISN_NSB_IJNSB_IJlllEEESE_SZ_EEES28_NS22_6thread17LinearCombinationISN_Li1EffLNS29_9ScaleType4KindE0ELNS_15FloatRoundStyleE2ESN_EENS_4gemm15EpilogueDefaultEEEEEvvEEEEvNT_6ParamsE --------------------------
	.section	.nv.constant0._ZN7cutlass13device_kernelINS_4conv6kernel13ConvUniversalINS1_16ConvProblemShapeILNS1_8OperatorE0ELi2EEENS1_10collective14CollectiveConvINS1_46MainloopSm90TmaGmmaWarpSpecializedImplicitGemmILS5_0ELi9ELi2EN4cute5tupleIJNSA_1CILi2EEENSC_ILi1EEESE_EEENS1_36KernelImplicitTmaWarpSpecializedSm90ELi1EEENSB_IJNSC_ILi256EEENSC_ILi128EEENSB_IJNSC_ILi32EEEEEEEEENS_10bfloat16_tESN_NSA_8TiledMMAINSA_8MMA_AtomIJNSA_4SM904GMMA28MMA_64x128x16_F32BF16BF16_SSILNSR_5MajorE0ELST_0ELNSR_7ScaleInE1ELSU_1EEEEEENSA_6LayoutINSB_IJSE_SE_SE_EEENSB_IJNSC_ILi0EEESZ_SZ_EEEEENSB_IJNSA_10UnderscoreES12_S12_EEEEENS7_6detail26Sm90ImplicitGemmTileTraitsINSA_20SM90_TMA_LOAD_IM2COLENSA_14ComposedLayoutINSA_7SwizzleILi2ELi4ELi3EEENSA_18smem_ptr_flag_bitsILi16EEENSX_INSB_IJNSB_IJNSC_ILi8EEESK_EEENSB_IJSK_SE_EEENSB_IJSE_NSC_ILi9EEEEEEEEENSB_IJNSB_IJSK_SI_EEENSB_IJSE_SZ_EEENSB_IJSZ_NSC_ILi8192EEEEEEEEEEEEEvEENS16_INSA_23SM90_TMA_LOAD_MULTICASTENS18_IS1A_S1C_NSX_INSB_IJNSB_IJS1D_NSC_ILi16EEEEEES1F_S1H_EEENSB_IJS1J_S1K_NSB_IJSZ_NSC_ILi4096EEEEEEEEEEEEEvEEEENS_8epilogue10collective6detail29Sm90TmaWarpSpecializedAdapterINS23_15DefaultEpilogueISN_NSB_IJNSB_IJlllEEESE_SZ_EEES28_NS22_6thread17LinearCombinationISN_Li1EffLNS29_9ScaleType4KindE0ELNS_15FloatRoundStyleE2ESN_EENS_4gemm15EpilogueDefaultEEEEEvvEEEEvNT_6ParamsE,"a",@progbits
	.sectionflags	@""
	.align	4
.nv.constant0._ZN7cutlass13device_kernelINS_4conv6kernel13ConvUniversalINS1_16ConvProblemShapeILNS1_8OperatorE0ELi2EEENS1_10collective14CollectiveConvINS1_46MainloopSm90TmaGmmaWarpSpecializedImplicitGemmILS5_0ELi9ELi2EN4cute5tupleIJNSA_1CILi2EEENSC_ILi1EEESE_EEENS1_36KernelImplicitTmaWarpSpecializedSm90ELi1EEENSB_IJNSC_ILi256EEENSC_ILi128EEENSB_IJNSC_ILi32EEEEEEEEENS_10bfloat16_tESN_NSA_8TiledMMAINSA_8MMA_AtomIJNSA_4SM904GMMA28MMA_64x128x16_F32BF16BF16_SSILNSR_5MajorE0ELST_0ELNSR_7ScaleInE1ELSU_1EEEEEENSA_6LayoutINSB_IJSE_SE_SE_EEENSB_IJNSC_ILi0EEESZ_SZ_EEEEENSB_IJNSA_10UnderscoreES12_S12_EEEEENS7_6detail26Sm90ImplicitGemmTileTraitsINSA_20SM90_TMA_LOAD_IM2COLENSA_14ComposedLayoutINSA_7SwizzleILi2ELi4ELi3EEENSA_18smem_ptr_flag_bitsILi16EEENSX_INSB_IJNSB_IJNSC_ILi8EEESK_EEENSB_IJSK_SE_EEENSB_IJSE_NSC_ILi9EEEEEEEEENSB_IJNSB_IJSK_SI_EEENSB_IJSE_SZ_EEENSB_IJSZ_NSC_ILi8192EEEEEEEEEEEEEvEENS16_INSA_23SM90_TMA_LOAD_MULTICASTENS18_IS1A_S1C_NSX_INSB_IJNSB_IJS1D_NSC_ILi16EEEEEES1F_S1H_EEENSB_IJS1J_S1K_NSB_IJSZ_NSC_ILi4096EEEEEEEEEEEEEvEEEENS_8epilogue10collective6detail29Sm90TmaWarpSpecializedAdapterINS23_15DefaultEpilogueISN_NSB_IJNSB_IJlllEEESE_SZ_EEES28_NS22_6thread17LinearCombinationISN_Li1EffLNS29_9ScaleType4KindE0ELNS_15FloatRoundStyleE2ESN_EENS_4gemm15EpilogueDefaultEEEEEvvEEEEvNT_6ParamsE:
	.zero		1536


//--------------------- SYMBOLS --------------------------

	.type		.nv.reservedSmem.offset0,@object
	.size		.nv.reservedSmem.offset0,0x4
